// auto-generated by cutlass_sweep.conv — config: {"arch": "sm_90", "cluster_m": 2, "cluster_n": 1, "conv_kind": "fprop", "dtype": "e4m3", "ndim": 3, "tile_k": 64, "tile_m": 128, "tile_n": 64}
#include "cutlass/cutlass.h"
#include "cute/tensor.hpp"
#include "cutlass/kernel_hardware_info.hpp"
#include "cutlass/conv/convolution.h"
#include "cutlass/conv/dispatch_policy.hpp"
#include "cutlass/conv/collective/collective_builder.hpp"
#include "cutlass/conv/kernel/conv_universal.hpp"
#include "cutlass/conv/device/conv_universal_adapter.hpp"
#include "cutlass/epilogue/collective/collective_builder.hpp"

using namespace cute;
using Elem = cutlass::float_e4m3_t;
using Acc  = float;
using LayoutAB = cutlass::layout::TensorNDHWC;
using LayoutC  = cutlass::layout::TensorNDHWC;
constexpr auto ConvOp = cutlass::conv::Operator::kFprop;
using TileShape    = Shape<_128, _64, Shape<_64>>;
using ClusterShape = Shape<_2, _1, _1>;

using CollectiveEpilogue = typename cutlass::epilogue::collective::CollectiveBuilder<
    cutlass::arch::Sm90, cutlass::arch::OpClassTensorOp,
    TileShape, ClusterShape,
    cutlass::epilogue::collective::EpilogueTileAuto,
    Acc, Acc,
    Elem, LayoutC, 128 / cutlass::sizeof_bits<Elem>::value,
    Elem, LayoutC, 128 / cutlass::sizeof_bits<Elem>::value,
    cutlass::epilogue::collective::EpilogueScheduleAuto
  >::CollectiveOp;

using CollectiveMainloop = typename cutlass::conv::collective::CollectiveBuilder<
    cutlass::arch::Sm90, cutlass::arch::OpClassTensorOp, ConvOp,
    Elem, LayoutAB, 128 / cutlass::sizeof_bits<Elem>::value,
    Elem, LayoutAB, 128 / cutlass::sizeof_bits<Elem>::value,
    Acc,
    TileShape, ClusterShape,
    cutlass::conv::collective::StageCountAutoCarveout<
        static_cast<int>(sizeof(typename CollectiveEpilogue::SharedStorage))>,
    cutlass::conv::collective::KernelScheduleAuto
  >::CollectiveOp;

using ProblemShape = cutlass::conv::ConvProblemShape<
    ConvOp, CollectiveMainloop::DispatchPolicy::NumSpatialDimensions>;
using ConvKernel = cutlass::conv::kernel::ConvUniversal<
    ProblemShape, CollectiveMainloop, CollectiveEpilogue>;
using Conv = cutlass::conv::device::ConvUniversalAdapter<ConvKernel>;

auto* _anchor = &cutlass::device_kernel<ConvKernel>;


// ===== COMPILED SASS (sm_90a) =====

	.target	sm_90a

	.elftype	@"ET_EXEC"


//--------------------- .note.nv.tkinfo           --------------------------
	.section	.note.nv.tkinfo,"",@"SHT_NOTE"
	.sectionflags	@"SHF_NOTE_NV_TKINFO"
	.tkinfo
        /*0018*/ 	.word	0x00000002
        /*0030*/ 	.string	""
        /*0030*/ 	.string	"ptxas"
        /*0030*/ 	.string	"Cuda compilation tools, release 13.0, V13.0.88"
        /*0030*/ 	.string	"Build cuda_13.0.r13.0/compiler.36424714_0"
        /*0030*/ 	.string	"-arch sm_90a -m 64 "



//--------------------- .note.nv.cuinfo           --------------------------
	.section	.note.nv.cuinfo,"",@"SHT_NOTE"
	.sectionflags	@"SHF_NOTE_NV_CUINFO"
        /*0018*/ 	.short	0x0002
        /*001a*/ 	.short	0x005a
        /*001c*/ 	.short	0x0082
	.zero		2


//--------------------- .nv.info                  --------------------------
	.section	.nv.info,"",@"SHT_CUDA_INFO"
	.align	4


	//----- nvinfo : EIATTR_REGCOUNT
	.align		4
        /*0000*/ 	.byte	0x04, 0x2f
        /*0002*/ 	.short	(.L_12 - .L_11)
	.align		4
.L_11:
        /*0004*/ 	.word	index@(_ZN7cutlass13device_kernelINS_4conv6kernel13ConvUniversalINS1_16ConvProblemShapeILNS1_8OperatorE0ELi3EEENS1_10collective14CollectiveConvINS1_46MainloopSm90TmaGmmaWarpSpecializedImplicitGemmILS5_0ELi18ELi3EN4cute5tupleIJNSA_1CILi2EEENSC_ILi1EEESE_EEENS1_36KernelImplicitTmaWarpSpecializedSm90ELi1EEENSB_IJNSC_ILi128EEENSC_ILi64EEENSB_IJSJ_EEEEEENS_12float_e4m3_tESM_NSA_8TiledMMAINSA_8MMA_AtomIJNSA_4SM904GMMA30MMA_64x64x32_F32E4M3E4M3_SS_TNILNSQ_7ScaleInE1ELSS_1EEEEEENSA_6LayoutINSB_IJSE_SE_SE_EEENSB_IJNSC_ILi0EEESX_SX_EEEEENSB_IJNSA_10UnderscoreES10_S10_EEEEENS7_6detail26Sm90ImplicitGemmTileTraitsINSA_20SM90_TMA_LOAD_IM2COLENSA_14ComposedLayoutINSA_7SwizzleILi2ELi4ELi3EEENSA_18smem_ptr_flag_bitsILi8EEENSV_INSB_IJNSB_IJNSC_ILi8EEENSC_ILi16EEEEEENSB_IJSJ_SE_EEENSB_IJSE_NSC_ILi18EEEEEEEEENSB_IJNSB_IJSJ_NSC_ILi512EEEEEENSB_IJSE_SX_EEENSB_IJSX_NSC_ILi8192EEEEEEEEEEEEEvEENS14_INSA_23SM90_TMA_LOAD_MULTICASTENS16_IS18_S1A_NSV_INSB_IJNSB_IJS1B_S1B_EEES1E_S1G_EEENSB_IJS1J_S1K_NSB_IJSX_NSC_ILi4096EEEEEEEEEEEEEvEEEENS_8epilogue10collective6detail29Sm90TmaWarpSpecializedAdapterINS22_15DefaultEpilogueISM_NSB_IJNSB_IJllllEEESE_SX_EEES27_NS21_6thread17LinearCombinationISM_Li1EffLNS28_9ScaleType4KindE0ELNS_15FloatRoundStyleE2ESM_EENS_4gemm15EpilogueDefaultEEEEEvvEEEEvNT_6ParamsE)
        /*0008*/ 	.word	0x0000005a


	//----- nvinfo : EIATTR_FRAME_SIZE
	.align		4
.L_12:
        /*000c*/ 	.byte	0x04, 0x11
        /*000e*/ 	.short	(.L_14 - .L_13)
	.align		4
.L_13:
        /*0010*/ 	.word	index@(_ZN7cutlass13device_kernelINS_4conv6kernel13ConvUniversalINS1_16ConvProblemShapeILNS1_8OperatorE0ELi3EEENS1_10collective14CollectiveConvINS1_46MainloopSm90TmaGmmaWarpSpecializedImplicitGemmILS5_0ELi18ELi3EN4cute5tupleIJNSA_1CILi2EEENSC_ILi1EEESE_EEENS1_36KernelImplicitTmaWarpSpecializedSm90ELi1EEENSB_IJNSC_ILi128EEENSC_ILi64EEENSB_IJSJ_EEEEEENS_12float_e4m3_tESM_NSA_8TiledMMAINSA_8MMA_AtomIJNSA_4SM904GMMA30MMA_64x64x32_F32E4M3E4M3_SS_TNILNSQ_7ScaleInE1ELSS_1EEEEEENSA_6LayoutINSB_IJSE_SE_SE_EEENSB_IJNSC_ILi0EEESX_SX_EEEEENSB_IJNSA_10UnderscoreES10_S10_EEEEENS7_6detail26Sm90ImplicitGemmTileTraitsINSA_20SM90_TMA_LOAD_IM2COLENSA_14ComposedLayoutINSA_7SwizzleILi2ELi4ELi3EEENSA_18smem_ptr_flag_bitsILi8EEENSV_INSB_IJNSB_IJNSC_ILi8EEENSC_ILi16EEEEEENSB_IJSJ_SE_EEENSB_IJSE_NSC_ILi18EEEEEEEEENSB_IJNSB_IJSJ_NSC_ILi512EEEEEENSB_IJSE_SX_EEENSB_IJSX_NSC_ILi8192EEEEEEEEEEEEEvEENS14_INSA_23SM90_TMA_LOAD_MULTICASTENS16_IS18_S1A_NSV_INSB_IJNSB_IJS1B_S1B_EEES1E_S1G_EEENSB_IJS1J_S1K_NSB_IJSX_NSC_ILi4096EEEEEEEEEEEEEvEEEENS_8epilogue10collective6detail29Sm90TmaWarpSpecializedAdapterINS22_15DefaultEpilogueISM_NSB_IJNSB_IJllllEEESE_SX_EEES27_NS21_6thread17LinearCombinationISM_Li1EffLNS28_9ScaleType4KindE0ELNS_15FloatRoundStyleE2ESM_EENS_4gemm15EpilogueDefaultEEEEEvvEEEEvNT_6ParamsE)
        /*0014*/ 	.word	0x00000000


	//----- nvinfo : EIATTR_MIN_STACK_SIZE
	.align		4
.L_14:
        /*0018*/ 	.byte	0x04, 0x12
        /*001a*/ 	.short	(.L_16 - .L_15)
	.align		4
.L_15:
        /*001c*/ 	.word	index@(_ZN7cutlass13device_kernelINS_4conv6kernel13ConvUniversalINS1_16ConvProblemShapeILNS1_8OperatorE0ELi3EEENS1_10collective14CollectiveConvINS1_46MainloopSm90TmaGmmaWarpSpecializedImplicitGemmILS5_0ELi18ELi3EN4cute5tupleIJNSA_1CILi2EEENSC_ILi1EEESE_EEENS1_36KernelImplicitTmaWarpSpecializedSm90ELi1EEENSB_IJNSC_ILi128EEENSC_ILi64EEENSB_IJSJ_EEEEEENS_12float_e4m3_tESM_NSA_8TiledMMAINSA_8MMA_AtomIJNSA_4SM904GMMA30MMA_64x64x32_F32E4M3E4M3_SS_TNILNSQ_7ScaleInE1ELSS_1EEEEEENSA_6LayoutINSB_IJSE_SE_SE_EEENSB_IJNSC_ILi0EEESX_SX_EEEEENSB_IJNSA_10UnderscoreES10_S10_EEEEENS7_6detail26Sm90ImplicitGemmTileTraitsINSA_20SM90_TMA_LOAD_IM2COLENSA_14ComposedLayoutINSA_7SwizzleILi2ELi4ELi3EEENSA_18smem_ptr_flag_bitsILi8EEENSV_INSB_IJNSB_IJNSC_ILi8EEENSC_ILi16EEEEEENSB_IJSJ_SE_EEENSB_IJSE_NSC_ILi18EEEEEEEEENSB_IJNSB_IJSJ_NSC_ILi512EEEEEENSB_IJSE_SX_EEENSB_IJSX_NSC_ILi8192EEEEEEEEEEEEEvEENS14_INSA_23SM90_TMA_LOAD_MULTICASTENS16_IS18_S1A_NSV_INSB_IJNSB_IJS1B_S1B_EEES1E_S1G_EEENSB_IJS1J_S1K_NSB_IJSX_NSC_ILi4096EEEEEEEEEEEEEvEEEENS_8epilogue10collective6detail29Sm90TmaWarpSpecializedAdapterINS22_15DefaultEpilogueISM_NSB_IJNSB_IJllllEEESE_SX_EEES27_NS21_6thread17LinearCombinationISM_Li1EffLNS28_9ScaleType4KindE0ELNS_15FloatRoundStyleE2ESM_EENS_4gemm15EpilogueDefaultEEEEEvvEEEEvNT_6ParamsE)
        /*0020*/ 	.word	0x00000000
.L_16:


//--------------------- .nv.compat                --------------------------
	.section	.nv.compat,"",@"SHT_CUDA_COMPAT_INFO"
	.align	4
        /*0000*/ 	.byte	0x02, 0x09, 0x01, 0x00, 0x02, 0x02, 0x04, 0x00, 0x02, 0x05, 0x05, 0x00, 0x03, 0x07, 0x01, 0x01
        /*0010*/ 	.byte	0x02, 0x03, 0x01, 0x00, 0x02, 0x06, 0x01, 0x00, 0x04, 0x0b, 0x08, 0x00, 0x00, 0x00, 0x00, 0x00
        /*0020*/ 	.byte	0x00, 0x00, 0x00, 0x00


//--------------------- .nv.info._ZN7cutlass13device_kernelINS_4conv6kernel13ConvUniversalINS1_16ConvProblemShapeILNS1_8OperatorE0ELi3EEENS1_10collective14CollectiveConvINS1_46MainloopSm90TmaGmmaWarpSpecializedImplicitGemmILS5_0ELi18ELi3EN4cute5tupleIJNSA_1CILi2EEENSC_ILi1EEESE_EEENS1_36KernelImplicitTmaWarpSpecializedSm90ELi1EEENSB_IJNSC_ILi128EEENSC_ILi64EEENSB_IJSJ_EEEEEENS_12float_e4m3_tESM_NSA_8TiledMMAINSA_8MMA_AtomIJNSA_4SM904GMMA30MMA_64x64x32_F32E4M3E4M3_SS_TNILNSQ_7ScaleInE1ELSS_1EEEEEENSA_6LayoutINSB_IJSE_SE_SE_EEENSB_IJNSC_ILi0EEESX_SX_EEEEENSB_IJNSA_10UnderscoreES10_S10_EEEEENS7_6detail26Sm90ImplicitGemmTileTraitsINSA_20SM90_TMA_LOAD_IM2COLENSA_14ComposedLayoutINSA_7SwizzleILi2ELi4ELi3EEENSA_18smem_ptr_flag_bitsILi8EEENSV_INSB_IJNSB_IJNSC_ILi8EEENSC_ILi16EEEEEENSB_IJSJ_SE_EEENSB_IJSE_NSC_ILi18EEEEEEEEENSB_IJNSB_IJSJ_NSC_ILi512EEEEEENSB_IJSE_SX_EEENSB_IJSX_NSC_ILi8192EEEEEEEEEEEEEvEENS14_INSA_23SM90_TMA_LOAD_MULTICASTENS16_IS18_S1A_NSV_INSB_IJNSB_IJS1B_S1B_EEES1E_S1G_EEENSB_IJS1J_S1K_NSB_IJSX_NSC_ILi4096EEEEEEEEEEEEEvEEEENS_8epilogue10collective6detail29Sm90TmaWarpSpecializedAdapterINS22_15DefaultEpilogueISM_NSB_IJNSB_IJllllEEESE_SX_EEES27_NS21_6thread17LinearCombinationISM_Li1EffLNS28_9ScaleType4KindE0ELNS_15FloatRoundStyleE2ESM_EENS_4gemm15EpilogueDefaultEEEEEvvEEEEvNT_6ParamsE --------------------------
	.section	.nv.info._ZN7cutlass13device_kernelINS_4conv6kernel13ConvUniversalINS1_16ConvProblemShapeILNS1_8OperatorE0ELi3EEENS1_10collective14CollectiveConvINS1_46MainloopSm90TmaGmmaWarpSpecializedImplicitGemmILS5_0ELi18ELi3EN4cute5tupleIJNSA_1CILi2EEENSC_ILi1EEESE_EEENS1_36KernelImplicitTmaWarpSpecializedSm90ELi1EEENSB_IJNSC_ILi128EEENSC_ILi64EEENSB_IJSJ_EEEEEENS_12float_e4m3_tESM_NSA_8TiledMMAINSA_8MMA_AtomIJNSA_4SM904GMMA30MMA_64x64x32_F32E4M3E4M3_SS_TNILNSQ_7ScaleInE1ELSS_1EEEEEENSA_6LayoutINSB_IJSE_SE_SE_EEENSB_IJNSC_ILi0EEESX_SX_EEEEENSB_IJNSA_10UnderscoreES10_S10_EEEEENS7_6detail26Sm90ImplicitGemmTileTraitsINSA_20SM90_TMA_LOAD_IM2COLENSA_14ComposedLayoutINSA_7SwizzleILi2ELi4ELi3EEENSA_18smem_ptr_flag_bitsILi8EEENSV_INSB_IJNSB_IJNSC_ILi8EEENSC_ILi16EEEEEENSB_IJSJ_SE_EEENSB_IJSE_NSC_ILi18EEEEEEEEENSB_IJNSB_IJSJ_NSC_ILi512EEEEEENSB_IJSE_SX_EEENSB_IJSX_NSC_ILi8192EEEEEEEEEEEEEvEENS14_INSA_23SM90_TMA_LOAD_MULTICASTENS16_IS18_S1A_NSV_INSB_IJNSB_IJS1B_S1B_EEES1E_S1G_EEENSB_IJS1J_S1K_NSB_IJSX_NSC_ILi4096EEEEEEEEEEEEEvEEEENS_8epilogue10collective6detail29Sm90TmaWarpSpecializedAdapterINS22_15DefaultEpilogueISM_NSB_IJNSB_IJllllEEESE_SX_EEES27_NS21_6thread17LinearCombinationISM_Li1EffLNS28_9ScaleType4KindE0ELNS_15FloatRoundStyleE2ESM_EENS_4gemm15EpilogueDefaultEEEEEvvEEEEvNT_6ParamsE,"",@"SHT_CUDA_INFO"
	.sectionflags	@""
	.align	4


	//----- nvinfo : EIATTR_CUDA_API_VERSION
	.align		4
        /*0000*/ 	.byte	0x04, 0x37
        /*0002*/ 	.short	(.L_18 - .L_17)
.L_17:
        /*0004*/ 	.word	0x00000082


	//----- nvinfo : EIATTR_KPARAM_INFO
	.align		4
.L_18:
        /*0008*/ 	.byte	0x04, 0x17
        /*000a*/ 	.short	(.L_20 - .L_19)
.L_19:
        /*000c*/ 	.word	0x00000000
        /*0010*/ 	.short	0x0000
        /*0012*/ 	.short	0x0070
        /*0014*/ 	.byte	0x00, 0xf0, 0x01, 0x10


	//----- nvinfo : EIATTR_SPARSE_MMA_MASK
	.align		4
.L_20:
        /*0018*/ 	.byte	0x03, 0x50
        /*001a*/ 	.short	0x0000


	//----- nvinfo : EIATTR_MAXREG_COUNT
	.align		4
        /*001c*/ 	.byte	0x03, 0x1b
        /*001e*/ 	.short	0x00ff


	//----- nvinfo : EIATTR_NUM_BARRIERS
	.align		4
        /*0020*/ 	.byte	0x02, 0x4c
        /*0022*/ 	.byte	0x01
	.zero		1


	//----- nvinfo : EIATTR_MERCURY_ISA_VERSION
	.align		4
        /*0024*/ 	.byte	0x03, 0x5f
        /*0026*/ 	.short	0x0101


	//----- nvinfo : EIATTR_COOP_GROUP_MASK_REGIDS
	.align		4
        /*0028*/ 	.byte	0x04, 0x29
        /*002a*/ 	.short	(.L_22 - .L_21)


	//   ....[0]....
.L_21:
        /*002c*/ 	.word	0xffffffff


	//   ....[1]....
        /*0030*/ 	.word	0xffffffff


	//   ....[2]....
        /*0034*/ 	.word	0xffffffff


	//   ....[3]....
        /*0038*/ 	.word	0xffffffff


	//----- nvinfo : EIATTR_COOP_GROUP_INSTR_OFFSETS
	.align		4
.L_22:
        /*003c*/ 	.byte	0x04, 0x28
        /*003e*/ 	.short	(.L_24 - .L_23)


	//   ....[0]....
.L_23:
        /*0040*/ 	.word	0x00000070


	//   ....[1]....
        /*0044*/ 	.word	0x00000080


	//   ....[2]....
        /*0048*/ 	.word	0x00000140


	//   ....[3]....
        /*004c*/ 	.word	0x00000890


	//----- nvinfo : EIATTR_MBARRIER_INSTR_OFFSETS
	.align		4
.L_24:
        /*0050*/ 	.byte	0x04, 0x39
        /*0052*/ 	.short	(.L_26 - .L_25)


	//   ....[0]....
.L_25:
        /*0054*/ 	.word	0x00000310
        /*0058*/ 	.word	0x000000ff
        /*005c*/ 	.word	0x00036000
        /*0060*/ 	.short	0x0100
        /*0062*/ 	.byte	0x08
	.zero		1


	//   ....[1]....
        /*0064*/ 	.word	0x00000320
        /*0068*/ 	.word	0x000000ff
        /*006c*/ 	.word	0x00036090
        /*0070*/ 	.short	0x0100
        /*0072*/ 	.byte	0x08
	.zero		1


	//   ....[2]....
        /*0074*/ 	.word	0x00000330
        /*0078*/ 	.word	0x000000ff
        /*007c*/ 	.word	0x00036008
        /*0080*/ 	.short	0x0100
        /*0082*/ 	.byte	0x08
	.zero		1


	//   ....[3]....
        /*0084*/ 	.word	0x00000340
        /*0088*/ 	.word	0x000000ff
        /*008c*/ 	.word	0x00036098
        /*0090*/ 	.short	0x0100
        /*0092*/ 	.byte	0x08
	.zero		1


	//   ....[4]....
        /*0094*/ 	.word	0x00000350
        /*0098*/ 	.word	0x000000ff
        /*009c*/ 	.word	0x00036010
        /*00a0*/ 	.short	0x0100
        /*00a2*/ 	.byte	0x08
	.zero		1


	//   ....[5]....
        /*00a4*/ 	.word	0x00000360
        /*00a8*/ 	.word	0x000000ff
        /*00ac*/ 	.word	0x000360a0
        /*00b0*/ 	.short	0x0100
        /*00b2*/ 	.byte	0x08
	.zero		1


	//   ....[6]....
        /*00b4*/ 	.word	0x00000370
        /*00b8*/ 	.word	0x000000ff
        /*00bc*/ 	.word	0x00036018
        /*00c0*/ 	.short	0x0100
        /*00c2*/ 	.byte	0x08
	.zero		1


	//   ....[7]....
        /*00c4*/ 	.word	0x00000380
        /*00c8*/ 	.word	0x000000ff
        /*00cc*/ 	.word	0x000360a8
        /*00d0*/ 	.short	0x0100
        /*00d2*/ 	.byte	0x08
	.zero		1


	//   ....[8]....
        /*00d4*/ 	.word	0x00000390
        /*00d8*/ 	.word	0x000000ff
        /*00dc*/ 	.word	0x00036020
        /*00e0*/ 	.short	0x0100
        /*00e2*/ 	.byte	0x08
	.zero		1


	//   ....[9]....
        /*00e4*/ 	.word	0x000003a0
        /*00e8*/ 	.word	0x000000ff
        /*00ec*/ 	.word	0x000360b0
        /*00f0*/ 	.short	0x0100
        /*00f2*/ 	.byte	0x08
	.zero		1


	//   ....[10]....
        /*00f4*/ 	.word	0x000003b0
        /*00f8*/ 	.word	0x000000ff
        /*00fc*/ 	.word	0x00036028
        /*0100*/ 	.short	0x0100
        /*0102*/ 	.byte	0x08
	.zero		1


	//   ....[11]....
        /*0104*/ 	.word	0x000003c0
        /*0108*/ 	.word	0x000000ff
        /*010c*/ 	.word	0x000360b8
        /*0110*/ 	.short	0x0100
        /*0112*/ 	.byte	0x08
	.zero		1


	//   ....[12]....
        /*0114*/ 	.word	0x000003d0
        /*0118*/ 	.word	0x000000ff
        /*011c*/ 	.word	0x00036030
        /*0120*/ 	.short	0x0100
        /*0122*/ 	.byte	0x08
	.zero		1


	//   ....[13]....
        /*0124*/ 	.word	0x000003e0
        /*0128*/ 	.word	0x000000ff
        /*012c*/ 	.word	0x000360c0
        /*0130*/ 	.short	0x0100
        /*0132*/ 	.byte	0x08
	.zero		1


	//   ....[14]....
        /*0134*/ 	.word	0x000003f0
        /*0138*/ 	.word	0x000000ff
        /*013c*/ 	.word	0x00036038
        /*0140*/ 	.short	0x0100
        /*0142*/ 	.byte	0x08
	.zero		1


	//   ....[15]....
        /*0144*/ 	.word	0x00000400
        /*0148*/ 	.word	0x000000ff
        /*014c*/ 	.word	0x000360c8
        /*0150*/ 	.short	0x0100
        /*0152*/ 	.byte	0x08
	.zero		1


	//   ....[16]....
        /*0154*/ 	.word	0x00000410
        /*0158*/ 	.word	0x000000ff
        /*015c*/ 	.word	0x00036040
        /*0160*/ 	.short	0x0100
        /*0162*/ 	.byte	0x08
	.zero		1


	//   ....[17]....
        /*0164*/ 	.word	0x00000420
        /*0168*/ 	.word	0x000000ff
        /*016c*/ 	.word	0x000360d0
        /*0170*/ 	.short	0x0100
        /*0172*/ 	.byte	0x08
	.zero		1


	//   ....[18]....
        /*0174*/ 	.word	0x00000430
        /*0178*/ 	.word	0x000000ff
        /*017c*/ 	.word	0x00036048
        /*0180*/ 	.short	0x0100
        /*0182*/ 	.byte	0x08
	.zero		1


	//   ....[19]....
        /*0184*/ 	.word	0x00000440
        /*0188*/ 	.word	0x000000ff
        /*018c*/ 	.word	0x000360d8
        /*0190*/ 	.short	0x0100
        /*0192*/ 	.byte	0x08
	.zero		1


	//   ....[20]....
        /*0194*/ 	.word	0x00000450
        /*0198*/ 	.word	0x000000ff
        /*019c*/ 	.word	0x00036050
        /*01a0*/ 	.short	0x0100
        /*01a2*/ 	.byte	0x08
	.zero		1


	//   ....[21]....
        /*01a4*/ 	.word	0x00000460
        /*01a8*/ 	.word	0x000000ff
        /*01ac*/ 	.word	0x000360e0
        /*01b0*/ 	.short	0x0100
        /*01b2*/ 	.byte	0x08
	.zero		1


	//   ....[22]....
        /*01b4*/ 	.word	0x00000470
        /*01b8*/ 	.word	0x000000ff
        /*01bc*/ 	.word	0x00036058
        /*01c0*/ 	.short	0x0100
        /*01c2*/ 	.byte	0x08
	.zero		1


	//   ....[23]....
        /*01c4*/ 	.word	0x00000480
        /*01c8*/ 	.word	0x000000ff
        /*01cc*/ 	.word	0x000360e8
        /*01d0*/ 	.short	0x0100
        /*01d2*/ 	.byte	0x08
	.zero		1


	//   ....[24]....
        /*01d4*/ 	.word	0x00000490
        /*01d8*/ 	.word	0x000000ff
        /*01dc*/ 	.word	0x00036060
        /*01e0*/ 	.short	0x0100
        /*01e2*/ 	.byte	0x08
	.zero		1


	//   ....[25]....
        /*01e4*/ 	.word	0x000004a0
        /*01e8*/ 	.word	0x000000ff
        /*01ec*/ 	.word	0x000360f0
        /*01f0*/ 	.short	0x0100
        /*01f2*/ 	.byte	0x08
	.zero		1


	//   ....[26]....
        /*01f4*/ 	.word	0x000004b0
        /*01f8*/ 	.word	0x000000ff
        /*01fc*/ 	.word	0x00036068
        /*0200*/ 	.short	0x0100
        /*0202*/ 	.byte	0x08
	.zero		1


	//   ....[27]....
        /*0204*/ 	.word	0x000004c0
        /*0208*/ 	.word	0x000000ff
        /*020c*/ 	.word	0x000360f8
        /*0210*/ 	.short	0x0100
        /*0212*/ 	.byte	0x08
	.zero		1


	//   ....[28]....
        /*0214*/ 	.word	0x000004d0
        /*0218*/ 	.word	0x000000ff
        /*021c*/ 	.word	0x00036070
        /*0220*/ 	.short	0x0100
        /*0222*/ 	.byte	0x08
	.zero		1


	//   ....[29]....
        /*0224*/ 	.word	0x000004e0
        /*0228*/ 	.word	0x000000ff
        /*022c*/ 	.word	0x00036100
        /*0230*/ 	.short	0x0100
        /*0232*/ 	.byte	0x08
	.zero		1


	//   ....[30]....
        /*0234*/ 	.word	0x000004f0
        /*0238*/ 	.word	0x000000ff
        /*023c*/ 	.word	0x00036078
        /*0240*/ 	.short	0x0100
        /*0242*/ 	.byte	0x08
	.zero		1


	//   ....[31]....
        /*0244*/ 	.word	0x00000500
        /*0248*/ 	.word	0x000000ff
        /*024c*/ 	.word	0x00036108
        /*0250*/ 	.short	0x0100
        /*0252*/ 	.byte	0x08
	.zero		1


	//   ....[32]....
        /*0254*/ 	.word	0x00000510
        /*0258*/ 	.word	0x000000ff
        /*025c*/ 	.word	0x00036080
        /*0260*/ 	.short	0x0100
        /*0262*/ 	.byte	0x08
	.zero		1


	//   ....[33]....
        /*0264*/ 	.word	0x00000520
        /*0268*/ 	.word	0x000000ff
        /*026c*/ 	.word	0x00036110
        /*0270*/ 	.short	0x0100
        /*0272*/ 	.byte	0x08
	.zero		1


	//   ....[34]....
        /*0274*/ 	.word	0x00000530
        /*0278*/ 	.word	0x000000ff
        /*027c*/ 	.word	0x00036088
        /*0280*/ 	.short	0x0100
        /*0282*/ 	.byte	0x08
	.zero		1


	//   ....[35]....
        /*0284*/ 	.word	0x00000540
        /*0288*/ 	.word	0x000000ff
        /*028c*/ 	.word	0x00036118
        /*0290*/ 	.short	0x0100
        /*0292*/ 	.byte	0x08
	.zero		1


	//   ....[36]....
        /*0294*/ 	.word	0x00000f00
        /*0298*/ 	.word	0x00000008
        /*029c*/ 	.word	0x00036000
        /*02a0*/ 	.short	0x010a
        /*02a2*/ 	.byte	0x3f
	.zero		1


	//   ....[37]....
        /*02a4*/ 	.word	0x00001280
        /*02a8*/ 	.word	0x0000000a
        /*02ac*/ 	.word	0x00036000
        /*02b0*/ 	.short	0x010a
        /*02b2*/ 	.byte	0x3f
	.zero		1


	//   ....[38]....
        /*02b4*/ 	.word	0x00001480
        /*02b8*/ 	.word	0x00000009
        /*02bc*/ 	.word	0x00000000
        /*02c0*/ 	.short	0x0101
        /*02c2*/ 	.byte	0x3f
	.zero		1


	//   ....[39]....
        /*02c4*/ 	.word	0x000016b0
        /*02c8*/ 	.word	0x00000003
        /*02cc*/ 	.word	0x00000000
        /*02d0*/ 	.short	0x0101
        /*02d2*/ 	.byte	0x3f
	.zero		1


	//   ....[40]....
        /*02d4*/ 	.word	0x00006240
        /*02d8*/ 	.word	0x00000013
        /*02dc*/ 	.word	0x00036090
        /*02e0*/ 	.short	0x010a
        /*02e2*/ 	.byte	0x3f
	.zero		1


	//   ....[41]....
        /*02e4*/ 	.word	0x00006a40
        /*02e8*/ 	.word	0x00000002
        /*02ec*/ 	.word	0x00000000
        /*02f0*/ 	.short	0x010a
        /*02f2*/ 	.byte	0x3f
	.zero		1


	//   ....[42]....
        /*02f4*/ 	.word	0x00006af0
        /*02f8*/ 	.word	0x00000002
        /*02fc*/ 	.word	0x00000000
        /*0300*/ 	.short	0x010a
        /*0302*/ 	.byte	0x3f
	.zero		1


	//   ....[43]....
        /*0304*/ 	.word	0x00006ba0
        /*0308*/ 	.word	0x00000002
        /*030c*/ 	.word	0x00000000
        /*0310*/ 	.short	0x010a
        /*0312*/ 	.byte	0x3f
	.zero		1


	//   ....[44]....
        /*0314*/ 	.word	0x00006c50
        /*0318*/ 	.word	0x00000002
        /*031c*/ 	.word	0x00000000
        /*0320*/ 	.short	0x010a
        /*0322*/ 	.byte	0x3f
	.zero		1


	//   ....[45]....
        /*0324*/ 	.word	0x00006d00
        /*0328*/ 	.word	0x00000002
        /*032c*/ 	.word	0x00000000
        /*0330*/ 	.short	0x010a
        /*0332*/ 	.byte	0x3f
	.zero		1


	//   ....[46]....
        /*0334*/ 	.word	0x00006db0
        /*0338*/ 	.word	0x00000002
        /*033c*/ 	.word	0x00000000
        /*0340*/ 	.short	0x010a
        /*0342*/ 	.byte	0x3f
	.zero		1


	//   ....[47]....
        /*0344*/ 	.word	0x00006e60
        /*0348*/ 	.word	0x00000002
        /*034c*/ 	.word	0x00000000
        /*0350*/ 	.short	0x010a
        /*0352*/ 	.byte	0x3f
	.zero		1


	//   ....[48]....
        /*0354*/ 	.word	0x00006f10
        /*0358*/ 	.word	0x00000002
        /*035c*/ 	.word	0x00000000
        /*0360*/ 	.short	0x010a
        /*0362*/ 	.byte	0x3f
	.zero		1


	//   ....[49]....
        /*0364*/ 	.word	0x00006fc0
        /*0368*/ 	.word	0x00000002
        /*036c*/ 	.word	0x00000000
        /*0370*/ 	.short	0x010a
        /*0372*/ 	.byte	0x3f
	.zero		1


	//   ....[50]....
        /*0374*/ 	.word	0x00007070
        /*0378*/ 	.word	0x00000002
        /*037c*/ 	.word	0x00000000
        /*0380*/ 	.short	0x010a
        /*0382*/ 	.byte	0x3f
	.zero		1


	//   ....[51]....
        /*0384*/ 	.word	0x00007120
        /*0388*/ 	.word	0x00000002
        /*038c*/ 	.word	0x00000000
        /*0390*/ 	.short	0x010a
        /*0392*/ 	.byte	0x3f
	.zero		1


	//   ....[52]....
        /*0394*/ 	.word	0x000071d0
        /*0398*/ 	.word	0x00000002
        /*039c*/ 	.word	0x00000000
        /*03a0*/ 	.short	0x010a
        /*03a2*/ 	.byte	0x3f
	.zero		1


	//   ....[53]....
        /*03a4*/ 	.word	0x00007280
        /*03a8*/ 	.word	0x00000002
        /*03ac*/ 	.word	0x00000000
        /*03b0*/ 	.short	0x010a
        /*03b2*/ 	.byte	0x3f
	.zero		1


	//   ....[54]....
        /*03b4*/ 	.word	0x00007330
        /*03b8*/ 	.word	0x00000002
        /*03bc*/ 	.word	0x00000000
        /*03c0*/ 	.short	0x010a
        /*03c2*/ 	.byte	0x3f
	.zero		1


	//   ....[55]....
        /*03c4*/ 	.word	0x000073e0
        /*03c8*/ 	.word	0x00000002
        /*03cc*/ 	.word	0x00000000
        /*03d0*/ 	.short	0x010a
        /*03d2*/ 	.byte	0x3f
	.zero		1


	//   ....[56]....
        /*03d4*/ 	.word	0x00007490
        /*03d8*/ 	.word	0x00000002
        /*03dc*/ 	.word	0x00000000
        /*03e0*/ 	.short	0x010a
        /*03e2*/ 	.byte	0x3f
	.zero		1


	//   ....[57]....
        /*03e4*/ 	.word	0x00007540
        /*03e8*/ 	.word	0x00000002
        /*03ec*/ 	.word	0x00000000
        /*03f0*/ 	.short	0x010a
        /*03f2*/ 	.byte	0x3f
	.zero		1


	//   ....[58]....
        /*03f4*/ 	.word	0x000075f0
        /*03f8*/ 	.word	0x00000005
        /*03fc*/ 	.word	0x00000000
        /*0400*/ 	.short	0x010a
        /*0402*/ 	.byte	0x3f
	.zero		1


	//----- nvinfo : EIATTR_NUM_MBARRIERS
	.align		4
.L_26:
        /*0404*/ 	.byte	0x03, 0x38
        /*0406*/ 	.short	0x0024


	//----- nvinfo : EIATTR_EXIT_INSTR_OFFSETS
	.align		4
        /*0408*/ 	.byte	0x04, 0x1c
        /*040a*/ 	.short	(.L_28 - .L_27)


	//   ....[0]....
.L_27:
        /*040c*/ 	.word	0x00000c30


	//   ....[1]....
        /*0410*/ 	.word	0x00001800


	//   ....[2]....
        /*0414*/ 	.word	0x00004fc0


	//   ....[3]....
        /*0418*/ 	.word	0x00004fe0


	//   ....[4]....
        /*041c*/ 	.word	0x00006020


	//   ....[5]....
        /*0420*/ 	.word	0x00006040


	//   ....[6]....
        /*0424*/ 	.word	0x00006060


	//   ....[7]....
        /*0428*/ 	.word	0x00006930


	//   ....[8]....
        /*042c*/ 	.word	0x00007620


	//----- nvinfo : EIATTR_MAX_THREADS
	.align		4
.L_28:
        /*0430*/ 	.byte	0x04, 0x05
        /*0432*/ 	.short	(.L_30 - .L_29)
.L_29:
        /*0434*/ 	.word	0x00000100
        /*0438*/ 	.word	0x00000001
        /*043c*/ 	.word	0x00000001


	//----- nvinfo : EIATTR_CRS_STACK_SIZE
	.align		4
.L_30:
        /*0440*/ 	.byte	0x04, 0x1e
        /*0442*/ 	.short	(.L_32 - .L_31)
.L_31:
        /*0444*/ 	.word	0x00000000


	//----- nvinfo : EIATTR_CBANK_PARAM_SIZE
	.align		4
.L_32:
        /*0448*/ 	.byte	0x03, 0x19
        /*044a*/ 	.short	0x0470


	//----- nvinfo : EIATTR_PARAM_CBANK
	.align		4
        /*044c*/ 	.byte	0x04, 0x0a
        /*044e*/ 	.short	(.L_34 - .L_33)
	.align		4
.L_33:
        /*0450*/ 	.word	index@(.nv.constant0._ZN7cutlass13device_kernelINS_4conv6kernel13ConvUniversalINS1_16ConvProblemShapeILNS1_8OperatorE0ELi3EEENS1_10collective14CollectiveConvINS1_46MainloopSm90TmaGmmaWarpSpecializedImplicitGemmILS5_0ELi18ELi3EN4cute5tupleIJNSA_1CILi2EEENSC_ILi1EEESE_EEENS1_36KernelImplicitTmaWarpSpecializedSm90ELi1EEENSB_IJNSC_ILi128EEENSC_ILi64EEENSB_IJSJ_EEEEEENS_12float_e4m3_tESM_NSA_8TiledMMAINSA_8MMA_AtomIJNSA_4SM904GMMA30MMA_64x64x32_F32E4M3E4M3_SS_TNILNSQ_7ScaleInE1ELSS_1EEEEEENSA_6LayoutINSB_IJSE_SE_SE_EEENSB_IJNSC_ILi0EEESX_SX_EEEEENSB_IJNSA_10UnderscoreES10_S10_EEEEENS7_6detail26Sm90ImplicitGemmTileTraitsINSA_20SM90_TMA_LOAD_IM2COLENSA_14ComposedLayoutINSA_7SwizzleILi2ELi4ELi3EEENSA_18smem_ptr_flag_bitsILi8EEENSV_INSB_IJNSB_IJNSC_ILi8EEENSC_ILi16EEEEEENSB_IJSJ_SE_EEENSB_IJSE_NSC_ILi18EEEEEEEEENSB_IJNSB_IJSJ_NSC_ILi512EEEEEENSB_IJSE_SX_EEENSB_IJSX_NSC_ILi8192EEEEEEEEEEEEEvEENS14_INSA_23SM90_TMA_LOAD_MULTICASTENS16_IS18_S1A_NSV_INSB_IJNSB_IJS1B_S1B_EEES1E_S1G_EEENSB_IJS1J_S1K_NSB_IJSX_NSC_ILi4096EEEEEEEEEEEEEvEEEENS_8epilogue10collective6detail29Sm90TmaWarpSpecializedAdapterINS22_15DefaultEpilogueISM_NSB_IJNSB_IJllllEEESE_SX_EEES27_NS21_6thread17LinearCombinationISM_Li1EffLNS28_9ScaleType4KindE0ELNS_15FloatRoundStyleE2ESM_EENS_4gemm15EpilogueDefaultEEEEEvvEEEEvNT_6ParamsE)
        /*0454*/ 	.short	0x0210
        /*0456*/ 	.short	0x0470


	//----- nvinfo : EIATTR_SW_WAR
	.align		4
.L_34:
        /*0458*/ 	.byte	0x04, 0x36
        /*045a*/ 	.short	(.L_36 - .L_35)
.L_35:
        /*045c*/ 	.word	0x00000008
.L_36:


//--------------------- .nv.callgraph             --------------------------
	.section	.nv.callgraph,"",@"SHT_CUDA_CALLGRAPH"
	.align	4
	.sectionentsize	8
	.align		4
        /*0000*/ 	.word	0x00000000
	.align		4
        /*0004*/ 	.word	0xffffffff
	.align		4
        /*0008*/ 	.word	0x00000000
	.align		4
        /*000c*/ 	.word	0xfffffffe
	.align		4
        /*0010*/ 	.word	0x00000000
	.align		4
        /*0014*/ 	.word	0xfffffffd
	.align		4
        /*0018*/ 	.word	0x00000000
	.align		4
        /*001c*/ 	.word	0xfffffffc


//--------------------- .nv.constant4             --------------------------
	.section	.nv.constant4,"a",@progbits
	.align	8
	.align		8
.nv.constant4:
        /*0000*/ 	.dword	_ZN39_INTERNAL_373a23fe_4_k_cu_1748e905_31904cuda3std3__45__cpo5beginE
	.align		8
        /*0008*/ 	.dword	_ZN39_INTERNAL_373a23fe_4_k_cu_1748e905_31904cuda3std3__45__cpo3endE
	.align		8
        /*0010*/ 	.dword	_ZN39_INTERNAL_373a23fe_4_k_cu_1748e905_31904cuda3std3__45__cpo6cbeginE
	.align		8
        /*0018*/ 	.dword	_ZN39_INTERNAL_373a23fe_4_k_cu_1748e905_31904cuda3std3__45__cpo4cendE
	.align		8
        /*0020*/ 	.dword	_ZN39_INTERNAL_373a23fe_4_k_cu_1748e905_31904cuda3std3__441_GLOBAL__N__373a23fe_4_k_cu_1748e905_31906ignoreE
	.align		8
        /*0028*/ 	.dword	_ZN39_INTERNAL_373a23fe_4_k_cu_1748e905_31904cuda3std3__419piecewise_constructE
	.align		8
        /*0030*/ 	.dword	_ZN39_INTERNAL_373a23fe_4_k_cu_1748e905_31904cuda3std3__48in_placeE
	.align		8
        /*0038*/ 	.dword	_ZN39_INTERNAL_373a23fe_4_k_cu_1748e905_31904cuda3std6ranges3__45__cpo4swapE
	.align		8
        /*0040*/ 	.dword	_ZN39_INTERNAL_373a23fe_4_k_cu_1748e905_31904cuda3std6ranges3__45__cpo9iter_moveE
	.align		8
        /*0048*/ 	.dword	_ZN39_INTERNAL_373a23fe_4_k_cu_1748e905_31904cute7productE
	.align		8
        /*0050*/ 	.dword	_ZN39_INTERNAL_373a23fe_4_k_cu_1748e905_31904cute1_E


//--------------------- .text._ZN7cutlass13device_kernelINS_4conv6kernel13ConvUniversalINS1_16ConvProblemShapeILNS1_8OperatorE0ELi3EEENS1_10collective14CollectiveConvINS1_46MainloopSm90TmaGmmaWarpSpecializedImplicitGemmILS5_0ELi18ELi3EN4cute5tupleIJNSA_1CILi2EEENSC_ILi1EEESE_EEENS1_36KernelImplicitTmaWarpSpecializedSm90ELi1EEENSB_IJNSC_ILi128EEENSC_ILi64EEENSB_IJSJ_EEEEEENS_12float_e4m3_tESM_NSA_8TiledMMAINSA_8MMA_AtomIJNSA_4SM904GMMA30MMA_64x64x32_F32E4M3E4M3_SS_TNILNSQ_7ScaleInE1ELSS_1EEEEEENSA_6LayoutINSB_IJSE_SE_SE_EEENSB_IJNSC_ILi0EEESX_SX_EEEEENSB_IJNSA_10UnderscoreES10_S10_EEEEENS7_6detail26Sm90ImplicitGemmTileTraitsINSA_20SM90_TMA_LOAD_IM2COLENSA_14ComposedLayoutINSA_7SwizzleILi2ELi4ELi3EEENSA_18smem_ptr_flag_bitsILi8EEENSV_INSB_IJNSB_IJNSC_ILi8EEENSC_ILi16EEEEEENSB_IJSJ_SE_EEENSB_IJSE_NSC_ILi18EEEEEEEEENSB_IJNSB_IJSJ_NSC_ILi512EEEEEENSB_IJSE_SX_EEENSB_IJSX_NSC_ILi8192EEEEEEEEEEEEEvEENS14_INSA_23SM90_TMA_LOAD_MULTICASTENS16_IS18_S1A_NSV_INSB_IJNSB_IJS1B_S1B_EEES1E_S1G_EEENSB_IJS1J_S1K_NSB_IJSX_NSC_ILi4096EEEEEEEEEEEEEvEEEENS_8epilogue10collective6detail29Sm90TmaWarpSpecializedAdapterINS22_15DefaultEpilogueISM_NSB_IJNSB_IJllllEEESE_SX_EEES27_NS21_6thread17LinearCombinationISM_Li1EffLNS28_9ScaleType4KindE0ELNS_15FloatRoundStyleE2ESM_EENS_4gemm15EpilogueDefaultEEEEEvvEEEEvNT_6ParamsE --------------------------
	.section	.text._ZN7cutlass13device_kernelINS_4conv6kernel13ConvUniversalINS1_16ConvProblemShapeILNS1_8OperatorE0ELi3EEENS1_10collective14CollectiveConvINS1_46MainloopSm90TmaGmmaWarpSpecializedImplicitGemmILS5_0ELi18ELi3EN4cute5tupleIJNSA_1CILi2EEENSC_ILi1EEESE_EEENS1_36KernelImplicitTmaWarpSpecializedSm90ELi1EEENSB_IJNSC_ILi128EEENSC_ILi64EEENSB_IJSJ_EEEEEENS_12float_e4m3_tESM_NSA_8TiledMMAINSA_8MMA_AtomIJNSA_4SM904GMMA30MMA_64x64x32_F32E4M3E4M3_SS_TNILNSQ_7ScaleInE1ELSS_1EEEEEENSA_6LayoutINSB_IJSE_SE_SE_EEENSB_IJNSC_ILi0EEESX_SX_EEEEENSB_IJNSA_10UnderscoreES10_S10_EEEEENS7_6detail26Sm90ImplicitGemmTileTraitsINSA_20SM90_TMA_LOAD_IM2COLENSA_14ComposedLayoutINSA_7SwizzleILi2ELi4ELi3EEENSA_18smem_ptr_flag_bitsILi8EEENSV_INSB_IJNSB_IJNSC_ILi8EEENSC_ILi16EEEEEENSB_IJSJ_SE_EEENSB_IJSE_NSC_ILi18EEEEEEEEENSB_IJNSB_IJSJ_NSC_ILi512EEEEEENSB_IJSE_SX_EEENSB_IJSX_NSC_ILi8192EEEEEEEEEEEEEvEENS14_INSA_23SM90_TMA_LOAD_MULTICASTENS16_IS18_S1A_NSV_INSB_IJNSB_IJS1B_S1B_EEES1E_S1G_EEENSB_IJS1J_S1K_NSB_IJSX_NSC_ILi4096EEEEEEEEEEEEEvEEEENS_8epilogue10collective6detail29Sm90TmaWarpSpecializedAdapterINS22_15DefaultEpilogueISM_NSB_IJNSB_IJllllEEESE_SX_EEES27_NS21_6thread17LinearCombinationISM_Li1EffLNS28_9ScaleType4KindE0ELNS_15FloatRoundStyleE2ESM_EENS_4gemm15EpilogueDefaultEEEEEvvEEEEvNT_6ParamsE,"ax",@progbits
	.align	128
.text._ZN7cutlass13device_kernelINS_4conv6kernel13ConvUniversalINS1_16ConvProblemShapeILNS1_8OperatorE0ELi3EEENS1_10collective14CollectiveConvINS1_46MainloopSm90TmaGmmaWarpSpecializedImplicitGemmILS5_0ELi18ELi3EN4cute5tupleIJNSA_1CILi2EEENSC_ILi1EEESE_EEENS1_36KernelImplicitTmaWarpSpecializedSm90ELi1EEENSB_IJNSC_ILi128EEENSC_ILi64EEENSB_IJSJ_EEEEEENS_12float_e4m3_tESM_NSA_8TiledMMAINSA_8MMA_AtomIJNSA_4SM904GMMA30MMA_64x64x32_F32E4M3E4M3_SS_TNILNSQ_7ScaleInE1ELSS_1EEEEEENSA_6LayoutINSB_IJSE_SE_SE_EEENSB_IJNSC_ILi0EEESX_SX_EEEEENSB_IJNSA_10UnderscoreES10_S10_EEEEENS7_6detail26Sm90ImplicitGemmTileTraitsINSA_20SM90_TMA_LOAD_IM2COLENSA_14ComposedLayoutINSA_7SwizzleILi2ELi4ELi3EEENSA_18smem_ptr_flag_bitsILi8EEENSV_INSB_IJNSB_IJNSC_ILi8EEENSC_ILi16EEEEEENSB_IJSJ_SE_EEENSB_IJSE_NSC_ILi18EEEEEEEEENSB_IJNSB_IJSJ_NSC_ILi512EEEEEENSB_IJSE_SX_EEENSB_IJSX_NSC_ILi8192EEEEEEEEEEEEEvEENS14_INSA_23SM90_TMA_LOAD_MULTICASTENS16_IS18_S1A_NSV_INSB_IJNSB_IJS1B_S1B_EEES1E_S1G_EEENSB_IJS1J_S1K_NSB_IJSX_NSC_ILi4096EEEEEEEEEEEEEvEEEENS_8epilogue10collective6detail29Sm90TmaWarpSpecializedAdapterINS22_15DefaultEpilogueISM_NSB_IJNSB_IJllllEEESE_SX_EEES27_NS21_6thread17LinearCombinationISM_Li1EffLNS28_9ScaleType4KindE0ELNS_15FloatRoundStyleE2ESM_EENS_4gemm15EpilogueDefaultEEEEEvvEEEEvNT_6ParamsE:
        .type           _ZN7cutlass13device_kernelINS_4conv6kernel13ConvUniversalINS1_16ConvProblemShapeILNS1_8OperatorE0ELi3EEENS1_10collective14CollectiveConvINS1_46MainloopSm90TmaGmmaWarpSpecializedImplicitGemmILS5_0ELi18ELi3EN4cute5tupleIJNSA_1CILi2EEENSC_ILi1EEESE_EEENS1_36KernelImplicitTmaWarpSpecializedSm90ELi1EEENSB_IJNSC_ILi128EEENSC_ILi64EEENSB_IJSJ_EEEEEENS_12float_e4m3_tESM_NSA_8TiledMMAINSA_8MMA_AtomIJNSA_4SM904GMMA30MMA_64x64x32_F32E4M3E4M3_SS_TNILNSQ_7ScaleInE1ELSS_1EEEEEENSA_6LayoutINSB_IJSE_SE_SE_EEENSB_IJNSC_ILi0EEESX_SX_EEEEENSB_IJNSA_10UnderscoreES10_S10_EEEEENS7_6detail26Sm90ImplicitGemmTileTraitsINSA_20SM90_TMA_LOAD_IM2COLENSA_14ComposedLayoutINSA_7SwizzleILi2ELi4ELi3EEENSA_18smem_ptr_flag_bitsILi8EEENSV_INSB_IJNSB_IJNSC_ILi8EEENSC_ILi16EEEEEENSB_IJSJ_SE_EEENSB_IJSE_NSC_ILi18EEEEEEEEENSB_IJNSB_IJSJ_NSC_ILi512EEEEEENSB_IJSE_SX_EEENSB_IJSX_NSC_ILi8192EEEEEEEEEEEEEvEENS14_INSA_23SM90_TMA_LOAD_MULTICASTENS16_IS18_S1A_NSV_INSB_IJNSB_IJS1B_S1B_EEES1E_S1G_EEENSB_IJS1J_S1K_NSB_IJSX_NSC_ILi4096EEEEEEEEEEEEEvEEEENS_8epilogue10collective6detail29Sm90TmaWarpSpecializedAdapterINS22_15DefaultEpilogueISM_NSB_IJNSB_IJllllEEESE_SX_EEES27_NS21_6thread17LinearCombinationISM_Li1EffLNS28_9ScaleType4KindE0ELNS_15FloatRoundStyleE2ESM_EENS_4gemm15EpilogueDefaultEEEEEvvEEEEvNT_6ParamsE,@function
        .size           _ZN7cutlass13device_kernelINS_4conv6kernel13ConvUniversalINS1_16ConvProblemShapeILNS1_8OperatorE0ELi3EEENS1_10collective14CollectiveConvINS1_46MainloopSm90TmaGmmaWarpSpecializedImplicitGemmILS5_0ELi18ELi3EN4cute5tupleIJNSA_1CILi2EEENSC_ILi1EEESE_EEENS1_36KernelImplicitTmaWarpSpecializedSm90ELi1EEENSB_IJNSC_ILi128EEENSC_ILi64EEENSB_IJSJ_EEEEEENS_12float_e4m3_tESM_NSA_8TiledMMAINSA_8MMA_AtomIJNSA_4SM904GMMA30MMA_64x64x32_F32E4M3E4M3_SS_TNILNSQ_7ScaleInE1ELSS_1EEEEEENSA_6LayoutINSB_IJSE_SE_SE_EEENSB_IJNSC_ILi0EEESX_SX_EEEEENSB_IJNSA_10UnderscoreES10_S10_EEEEENS7_6detail26Sm90ImplicitGemmTileTraitsINSA_20SM90_TMA_LOAD_IM2COLENSA_14ComposedLayoutINSA_7SwizzleILi2ELi4ELi3EEENSA_18smem_ptr_flag_bitsILi8EEENSV_INSB_IJNSB_IJNSC_ILi8EEENSC_ILi16EEEEEENSB_IJSJ_SE_EEENSB_IJSE_NSC_ILi18EEEEEEEEENSB_IJNSB_IJSJ_NSC_ILi512EEEEEENSB_IJSE_SX_EEENSB_IJSX_NSC_ILi8192EEEEEEEEEEEEEvEENS14_INSA_23SM90_TMA_LOAD_MULTICASTENS16_IS18_S1A_NSV_INSB_IJNSB_IJS1B_S1B_EEES1E_S1G_EEENSB_IJS1J_S1K_NSB_IJSX_NSC_ILi4096EEEEEEEEEEEEEvEEEENS_8epilogue10collective6detail29Sm90TmaWarpSpecializedAdapterINS22_15DefaultEpilogueISM_NSB_IJNSB_IJllllEEESE_SX_EEES27_NS21_6thread17LinearCombinationISM_Li1EffLNS28_9ScaleType4KindE0ELNS_15FloatRoundStyleE2ESM_EENS_4gemm15EpilogueDefaultEEEEEvvEEEEvNT_6ParamsE,(.L_x_182 - _ZN7cutlass13device_kernelINS_4conv6kernel13ConvUniversalINS1_16ConvProblemShapeILNS1_8OperatorE0ELi3EEENS1_10collective14CollectiveConvINS1_46MainloopSm90TmaGmmaWarpSpecializedImplicitGemmILS5_0ELi18ELi3EN4cute5tupleIJNSA_1CILi2EEENSC_ILi1EEESE_EEENS1_36KernelImplicitTmaWarpSpecializedSm90ELi1EEENSB_IJNSC_ILi128EEENSC_ILi64EEENSB_IJSJ_EEEEEENS_12float_e4m3_tESM_NSA_8TiledMMAINSA_8MMA_AtomIJNSA_4SM904GMMA30MMA_64x64x32_F32E4M3E4M3_SS_TNILNSQ_7ScaleInE1ELSS_1EEEEEENSA_6LayoutINSB_IJSE_SE_SE_EEENSB_IJNSC_ILi0EEESX_SX_EEEEENSB_IJNSA_10UnderscoreES10_S10_EEEEENS7_6detail26Sm90ImplicitGemmTileTraitsINSA_20SM90_TMA_LOAD_IM2COLENSA_14ComposedLayoutINSA_7SwizzleILi2ELi4ELi3EEENSA_18smem_ptr_flag_bitsILi8EEENSV_INSB_IJNSB_IJNSC_ILi8EEENSC_ILi16EEEEEENSB_IJSJ_SE_EEENSB_IJSE_NSC_ILi18EEEEEEEEENSB_IJNSB_IJSJ_NSC_ILi512EEEEEENSB_IJSE_SX_EEENSB_IJSX_NSC_ILi8192EEEEEEEEEEEEEvEENS14_INSA_23SM90_TMA_LOAD_MULTICASTENS16_IS18_S1A_NSV_INSB_IJNSB_IJS1B_S1B_EEES1E_S1G_EEENSB_IJS1J_S1K_NSB_IJSX_NSC_ILi4096EEEEEEEEEEEEEvEEEENS_8epilogue10collective6detail29Sm90TmaWarpSpecializedAdapterINS22_15DefaultEpilogueISM_NSB_IJNSB_IJllllEEESE_SX_EEES27_NS21_6thread17LinearCombinationISM_Li1EffLNS28_9ScaleType4KindE0ELNS_15FloatRoundStyleE2ESM_EENS_4gemm15EpilogueDefaultEEEEEvvEEEEvNT_6ParamsE)
        .other          _ZN7cutlass13device_kernelINS_4conv6kernel13ConvUniversalINS1_16ConvProblemShapeILNS1_8OperatorE0ELi3EEENS1_10collective14CollectiveConvINS1_46MainloopSm90TmaGmmaWarpSpecializedImplicitGemmILS5_0ELi18ELi3EN4cute5tupleIJNSA_1CILi2EEENSC_ILi1EEESE_EEENS1_36KernelImplicitTmaWarpSpecializedSm90ELi1EEENSB_IJNSC_ILi128EEENSC_ILi64EEENSB_IJSJ_EEEEEENS_12float_e4m3_tESM_NSA_8TiledMMAINSA_8MMA_AtomIJNSA_4SM904GMMA30MMA_64x64x32_F32E4M3E4M3_SS_TNILNSQ_7ScaleInE1ELSS_1EEEEEENSA_6LayoutINSB_IJSE_SE_SE_EEENSB_IJNSC_ILi0EEESX_SX_EEEEENSB_IJNSA_10UnderscoreES10_S10_EEEEENS7_6detail26Sm90ImplicitGemmTileTraitsINSA_20SM90_TMA_LOAD_IM2COLENSA_14ComposedLayoutINSA_7SwizzleILi2ELi4ELi3EEENSA_18smem_ptr_flag_bitsILi8EEENSV_INSB_IJNSB_IJNSC_ILi8EEENSC_ILi16EEEEEENSB_IJSJ_SE_EEENSB_IJSE_NSC_ILi18EEEEEEEEENSB_IJNSB_IJSJ_NSC_ILi512EEEEEENSB_IJSE_SX_EEENSB_IJSX_NSC_ILi8192EEEEEEEEEEEEEvEENS14_INSA_23SM90_TMA_LOAD_MULTICASTENS16_IS18_S1A_NSV_INSB_IJNSB_IJS1B_S1B_EEES1E_S1G_EEENSB_IJS1J_S1K_NSB_IJSX_NSC_ILi4096EEEEEEEEEEEEEvEEEENS_8epilogue10collective6detail29Sm90TmaWarpSpecializedAdapterINS22_15DefaultEpilogueISM_NSB_IJNSB_IJllllEEESE_SX_EEES27_NS21_6thread17LinearCombinationISM_Li1EffLNS28_9ScaleType4KindE0ELNS_15FloatRoundStyleE2ESM_EENS_4gemm15EpilogueDefaultEEEEEvvEEEEvNT_6ParamsE,@"STO_CUDA_ENTRY STV_DEFAULT"
_ZN7cutlass13device_kernelINS_4conv6kernel13ConvUniversalINS1_16ConvProblemShapeILNS1_8OperatorE0ELi3EEENS1_10collective14CollectiveConvINS1_46MainloopSm90TmaGmmaWarpSpecializedImplicitGemmILS5_0ELi18ELi3EN4cute5tupleIJNSA_1CILi2EEENSC_ILi1EEESE_EEENS1_36KernelImplicitTmaWarpSpecializedSm90ELi1EEENSB_IJNSC_ILi128EEENSC_ILi64EEENSB_IJSJ_EEEEEENS_12float_e4m3_tESM_NSA_8TiledMMAINSA_8MMA_AtomIJNSA_4SM904GMMA30MMA_64x64x32_F32E4M3E4M3_SS_TNILNSQ_7ScaleInE1ELSS_1EEEEEENSA_6LayoutINSB_IJSE_SE_SE_EEENSB_IJNSC_ILi0EEESX_SX_EEEEENSB_IJNSA_10UnderscoreES10_S10_EEEEENS7_6detail26Sm90ImplicitGemmTileTraitsINSA_20SM90_TMA_LOAD_IM2COLENSA_14ComposedLayoutINSA_7SwizzleILi2ELi4ELi3EEENSA_18smem_ptr_flag_bitsILi8EEENSV_INSB_IJNSB_IJNSC_ILi8EEENSC_ILi16EEEEEENSB_IJSJ_SE_EEENSB_IJSE_NSC_ILi18EEEEEEEEENSB_IJNSB_IJSJ_NSC_ILi512EEEEEENSB_IJSE_SX_EEENSB_IJSX_NSC_ILi8192EEEEEEEEEEEEEvEENS14_INSA_23SM90_TMA_LOAD_MULTICASTENS16_IS18_S1A_NSV_INSB_IJNSB_IJS1B_S1B_EEES1E_S1G_EEENSB_IJS1J_S1K_NSB_IJSX_NSC_ILi4096EEEEEEEEEEEEEvEEEENS_8epilogue10collective6detail29Sm90TmaWarpSpecializedAdapterINS22_15DefaultEpilogueISM_NSB_IJNSB_IJllllEEESE_SX_EEES27_NS21_6thread17LinearCombinationISM_Li1EffLNS28_9ScaleType4KindE0ELNS_15FloatRoundStyleE2ESM_EENS_4gemm15EpilogueDefaultEEEEEvvEEEEvNT_6ParamsE:
[----:B------:R-:W-:Y:S01]  /*0000*/  LDC R1, c[0x0][0x28] ;  /* 0x00000a00ff017b82 */ /* 0x000fe20000000800 */
[----:B------:R-:W0:Y:S01]  /*0010*/  S2R R12, SR_TID.X ;  /* 0x00000000000c7919 */ /* 0x000e220000002100 */
[----:B------:R-:W-:Y:S01]  /*0020*/  ELECT P0, URZ, PT ;  /* 0x00000000003f782f */ /* 0x000fe20003800000 */
[----:B------:R-:W-:Y:S01]  /*0030*/  BSSY B0, `(.L_x_0) ;  /* 0x0000010000007945 */ /* 0x000fe20003800000 */
[----:B------:R-:W1:Y:S01]  /*0040*/  S2R R13, SR_CTAID.X ;  /* 0x00000000000d7919 */ /* 0x000e620000002500 */
[--C-:B0-----:R-:W-:Y:S02]  /*0050*/  SHF.R.U32.HI R0, RZ, 0x5, R12.reuse ;  /* 0x00000005ff007819 */ /* 0x101fe4000001160c */
[----:B------:R-:W-:-:S03]  /*0060*/  SHF.R.U32.HI R2, RZ, 0x7, R12 ;  /* 0x00000007ff027819 */ /* 0x000fc6000001160c */
[----:B------:R-:W0:Y:S04]  /*0070*/  SHFL.IDX PT, R3, R0, RZ, 0x1f ;  /* 0x00001fff00037589 */ /* 0x000e2800000e0000 */
[----:B------:R2:W3:Y:S01]  /*0080*/  SHFL.IDX PT, R11, R2, RZ, 0x1f ;  /* 0x00001fff020b7589 */ /* 0x0004e200000e0000 */
[----:B0-----:R-:W-:-:S13]  /*0090*/  ISETP.NE.OR P0, PT, R3, RZ, !P0 ;  /* 0x000000ff0300720c */ /* 0x001fda0004705670 */
[----:B-123--:R-:W-:Y:S05]  /*00a0*/  @P0 BRA `(.L_x_1) ;  /* 0x0000000000200947 */ /* 0x00efea0003800000 */
[----:B------:R-:W-:Y:S02]  /*00b0*/  ULDC.64 UR4, c[0x0][0x198] ;  /* 0x0000660000047ab9 */ /* 0x000fe40000000a00 */
[----:B------:R-:W-:Y:S02]  /*00c0*/  UIADD3 UR6, UP0, UR4, 0xf0, URZ ;  /* 0x000000f004067890 */ /* 0x000fe4000ff1e03f */
[----:B------:R-:W-:Y:S02]  /*00d0*/  UIADD3 UR4, UP1, UR4, 0x270, URZ ;  /* 0x0000027004047890 */ /* 0x000fe4000ff3e03f */
[----:B------:R-:W-:Y:S02]  /*00e0*/  UIADD3.X UR7, URZ, UR5, URZ, UP0, !UPT ;  /* 0x000000053f077290 */ /* 0x000fe400087fe43f */
[----:B------:R-:W-:-:S07]  /*00f0*/  UIADD3.X UR5, URZ, UR5, URZ, UP1, !UPT ;  /* 0x000000053f057290 */ /* 0x000fce0008ffe43f */
[----:B------:R0:W-:Y:S02]  /*0100*/  UTMACCTL.PF [UR6] ;  /* 0x00000000060079b9 */ /* 0x0001e40008040000 */
[----:B------:R0:W-:Y:S02]  /*0110*/  UTMACCTL.PF [UR4] ;  /* 0x00000000040079b9 */ /* 0x0001e40008040000 */
[----:B0-----:R-:W-:Y:S01]  /*0120*/  NOP ;  /* 0x0000000000007918 */ /* 0x001fe20000000000 */
.L_x_1:
[----:B------:R-:W-:Y:S05]  /*0130*/  BSYNC B0 ;  /* 0x0000000000007941 */ /* 0x000fea0003800000 */
.L_x_0:
[----:B------:R-:W0:Y:S01]  /*0140*/  SHFL.IDX PT, R0, R0, RZ, 0x1f ;  /* 0x00001fff00007589 */ /* 0x000e2200000e0000 */
[----:B------:R-:W-:Y:S02]  /*0150*/  SHF.R.S32.HI R5, RZ, 0x1f, R12 ;  /* 0x0000001fff057819 */ /* 0x000fe4000001140c */
[----:B------:R-:W-:Y:S01]  /*0160*/  I2FP.F32.U32 R6, R13 ;  /* 0x0000000d00067245 */ /* 0x000fe20000201000 */
[----:B------:R-:W1:Y:S01]  /*0170*/  S2R R15, SR_CTAID.Y ;  /* 0x00000000000f7919 */ /* 0x000e620000002600 */
[----:B------:R-:W-:-:S04]  /*0180*/  LEA.HI R5, R5, R12, RZ, 0x7 ;  /* 0x0000000c05057211 */ /* 0x000fc800078f38ff */
[----:B------:R-:W-:-:S05]  /*0190*/  LOP3.LUT R5, R5, 0xffffff80, RZ, 0xc0, !PT ;  /* 0xffffff8005057812 */ /* 0x000fca00078ec0ff */
[----:B------:R-:W-:-:S05]  /*01a0*/  IMAD.IADD R17, R12, 0x1, -R5 ;  /* 0x000000010c117824 */ /* 0x000fca00078e0a05 */
[----:B------:R-:W-:-:S04]  /*01b0*/  SHF.R.S32.HI R2, RZ, 0x1f, R17 ;  /* 0x0000001fff027819 */ /* 0x000fc80000011411 */
[----:B------:R-:W-:Y:S02]  /*01c0*/  LEA.HI R2, R2, R17, RZ, 0x3 ;  /* 0x0000001102027211 */ /* 0x000fe400078f18ff */
[----:B0-----:R-:W-:Y:S02]  /*01d0*/  ISETP.NE.AND P0, PT, R0, RZ, PT ;  /* 0x000000ff0000720c */ /* 0x001fe40003f05270 */
[--C-:B------:R-:W-:Y:S02]  /*01e0*/  SHF.R.S32.HI R4, RZ, 0x3, R2.reuse ;  /* 0x00000003ff047819 */ /* 0x100fe40000011402 */
[----:B------:R-:W-:Y:S02]  /*01f0*/  SHF.R.S32.HI R5, RZ, 0x1f, R2 ;  /* 0x0000001fff057819 */ /* 0x000fe40000011402 */
[----:B------:R-:W-:-:S07]  /*0200*/  SHF.R.S32.HI R7, RZ, 0x1f, R0 ;  /* 0x0000001fff077819 */ /* 0x000fce0000011400 */
[----:B-1----:R-:W-:Y:S05]  /*0210*/  @P0 BRA `(.L_x_2) ;  /* 0x0000000000d40947 */ /* 0x002fea0003800000 */
[----:B------:R-:W-:Y:S01]  /*0220*/  ELECT P0, URZ, PT ;  /* 0x00000000003f782f */ /* 0x000fe20003800000 */
[----:B------:R-:W-:-:S12]  /*0230*/  BSSY B0, `(.L_x_2) ;  /* 0x0000033000007945 */ /* 0x000fd80003800000 */
[----:B------:R-:W-:Y:S05]  /*0240*/  @!P0 BRA `(.L_x_3) ;  /* 0x0000000000c48947 */ /* 0x000fea0003800000 */
[----:B------:R-:W0:Y:S01]  /*0250*/  S2UR UR8, SR_CgaCtaId ;  /* 0x00000000000879c3 */ /* 0x000e220000008800 */
[----:B------:R-:W-:Y:S01]  /*0260*/  UMOV UR4, 0x400 ;  /* 0x0000040000047882 */ /* 0x000fe20000000000 */
[----:B------:R-:W-:Y:S01]  /*0270*/  UMOV UR5, 0x1 ;  /* 0x0000000100057882 */ /* 0x000fe20000000000 */
[----:B------:R-:W-:Y:S02]  /*0280*/  UMOV UR6, 0x2 ;  /* 0x0000000200067882 */ /* 0x000fe40000000000 */
[----:B------:R-:W-:-:S04]  /*0290*/  UIADD3 UR6, -UR6, 0x100000, URZ ;  /* 0x0010000006067890 */ /* 0x000fc8000fffe13f */
[----:B------:R-:W-:Y:S02]  /*02a0*/  USHF.L.U32 UR7, UR6, 0xb, URZ ;  /* 0x0000000b06077899 */ /* 0x000fe4000800063f */
[----:B------:R-:W-:Y:S02]  /*02b0*/  USHF.L.U32 UR6, UR6, 0x1, URZ ;  /* 0x0000000106067899 */ /* 0x000fe4000800063f */
[----:B0-----:R-:W-:Y:S02]  /*02c0*/  ULEA UR8, UR8, UR4, 0x18 ;  /* 0x0000000408087291 */ /* 0x001fe4000f8ec03f */
[----:B------:R-:W-:-:S04]  /*02d0*/  UIADD3 UR4, -UR5, 0x100000, URZ ;  /* 0x0010000005047890 */ /* 0x000fc8000fffe13f */
[----:B------:R-:W-:Y:S02]  /*02e0*/  USHF.L.U32 UR5, UR4, 0xb, URZ ;  /* 0x0000000b04057899 */ /* 0x000fe4000800063f */
[----:B------:R-:W-:Y:S01]  /*02f0*/  USHF.L.U32 UR4, UR4, 0x1, URZ ;  /* 0x0000000104047899 */ /* 0x000fe2000800063f */
[----:B------:R-:W0:Y:S11]  /*0300*/  FENCE.VIEW.ASYNC.S ;  /* 0x00000000000073c6 */ /* 0x000e360000000000 */
[----:B0-----:R0:W1:Y:S01]  /*0310*/  SYNCS.EXCH.64 URZ, [UR8+0x36000], UR4 ;  /* 0x03600004083f75b2 */ /* 0x0010620008000100 */
[----:B------:R0:W2:Y:S01]  /*0320*/  SYNCS.EXCH.64 URZ, [UR8+0x36090], UR6 ;  /* 0x03609006083f75b2 */ /* 0x0000a20008000100 */
[----:B------:R0:W3:Y:S01]  /*0330*/  SYNCS.EXCH.64 URZ, [UR8+0x36008], UR4 ;  /* 0x03600804083f75b2 */ /* 0x0000e20008000100 */
[----:B------:R0:W4:Y:S01]  /*0340*/  SYNCS.EXCH.64 URZ, [UR8+0x36098], UR6 ;  /* 0x03609806083f75b2 */ /* 0x0001220008000100 */
[----:B------:R0:W0:Y:S01]  /*0350*/  SYNCS.EXCH.64 URZ, [UR8+0x36010], UR4 ;  /* 0x03601004083f75b2 */ /* 0x0000220008000100 */
        /* <DEDUP_REMOVED lines=31> */
[----:B-1234-:R-:W-:Y:S01]  /*0550*/  NOP ;  /* 0x0000000000007918 */ /* 0x01efe20000000000 */
.L_x_3:
[----:B0-----:R-:W-:Y:S05]  /*0560*/  BSYNC B0 ;  /* 0x0000000000007941 */ /* 0x001fea0003800000 */
.L_x_2:
[----:B------:R-:W-:Y:S01]  /*0570*/  ULDC UR4, c[0x0][0x150] ;  /* 0x0000540000047ab9 */ /* 0x000fe20000000800 */
[----:B------:R-:W-:Y:S01]  /*0580*/  LEA.HI R5, R5, R4, RZ, 0x2 ;  /* 0x0000000405057211 */ /* 0x000fe200078f10ff */
[----:B------:R-:W-:Y:S01]  /*0590*/  FMUL R6, R6, UR4 ;  /* 0x0000000406067c20 */ /* 0x000fe20008400000 */
[----:B------:R-:W-:Y:S01]  /*05a0*/  LEA.HI R7, R7, R0, RZ, 0x2 ;  /* 0x0000000007077211 */ /* 0x000fe200078f10ff */
[----:B------:R-:W-:Y:S01]  /*05b0*/  ULDC UR4, c[0x0][0x154] ;  /* 0x0000550000047ab9 */ /* 0x000fe20000000800 */
[----:B------:R-:W-:Y:S01]  /*05c0*/  LOP3.LUT R5, R5, 0xfffffffc, RZ, 0xc0, !PT ;  /* 0xfffffffc05057812 */ /* 0x000fe200078ec0ff */
[----:B------:R-:W0:Y:S01]  /*05d0*/  LDC R9, c[0x0][0x140] ;  /* 0x00005000ff097b82 */ /* 0x000e220000000800 */
[----:B------:R-:W-:Y:S01]  /*05e0*/  LOP3.LUT R7, R7, 0x3ffffffc, RZ, 0xc0, !PT ;  /* 0x3ffffffc07077812 */ /* 0x000fe200078ec0ff */
[----:B------:R-:W1:Y:S01]  /*05f0*/  F2I.U32.TRUNC.NTZ R6, R6 ;  /* 0x0000000600067305 */ /* 0x000e62000020f000 */
[----:B------:R-:W-:Y:S01]  /*0600*/  I2FP.F32.U32 R2, R15 ;  /* 0x0000000f00027245 */ /* 0x000fe20000201000 */
[----:B------:R-:W-:Y:S01]  /*0610*/  IMAD.IADD R5, R4, 0x1, -R5 ;  /* 0x0000000104057824 */ /* 0x000fe200078e0a05 */
[----:B------:R-:W-:Y:S01]  /*0620*/  LOP3.LUT P0, RZ, R17, 0x7, RZ, 0xc0, !PT ;  /* 0x0000000711ff7812 */ /* 0x000fe2000780c0ff */
[----:B------:R-:W-:Y:S01]  /*0630*/  IMAD.IADD R0, R0, 0x1, -R7 ;  /* 0x0000000100007824 */ /* 0x000fe200078e0a07 */
[----:B------:R-:W-:Y:S01]  /*0640*/  ISETP.NE.AND P3, PT, R11, 0x1, PT ;  /* 0x000000010b00780c */ /* 0x000fe20003f65270 */
[----:B------:R-:W-:Y:S01]  /*0650*/  FMUL R8, R2, UR4 ;  /* 0x0000000402087c20 */ /* 0x000fe20008400000 */
[----:B------:R-:W-:Y:S01]  /*0660*/  ULDC UR4, c[0x0][0x144] ;  /* 0x0000510000047ab9 */ /* 0x000fe20000000800 */
[----:B------:R-:W-:Y:S01]  /*0670*/  IMAD R5, R0, 0x4, R5 ;  /* 0x0000000400057824 */ /* 0x000fe200078e0205 */
[----:B------:R-:W-:Y:S01]  /*0680*/  NOP ;  /* 0x0000000000007918 */ /* 0x000fe20000000000 */
[----:B------:R-:W-:-:S02]  /*0690*/  NOP ;  /* 0x0000000000007918 */ /* 0x000fc40000000000 */
[----:B------:R-:W2:Y:S01]  /*06a0*/  F2I.U32.TRUNC.NTZ R8, R8 ;  /* 0x0000000800087305 */ /* 0x000ea2000020f000 */
[----:B------:R-:W-:Y:S01]  /*06b0*/  LEA.HI R0, R5, R5, RZ, 0x1 ;  /* 0x0000000505007211 */ /* 0x000fe200078f08ff */
[----:B-1----:R-:W-:-:S03]  /*06c0*/  IMAD.MOV R2, RZ, RZ, -R6 ;  /* 0x000000ffff027224 */ /* 0x002fc600078e0a06 */
[----:B------:R-:W-:Y:S01]  /*06d0*/  LOP3.LUT R0, R0, 0xfffffffe, RZ, 0xc0, !PT ;  /* 0xfffffffe00007812 */ /* 0x000fe200078ec0ff */
[----:B------:R-:W-:Y:S01]  /*06e0*/  IMAD R7, R2, UR4, R13 ;  /* 0x0000000402077c24 */ /* 0x000fe2000f8e020d */
[----:B------:R-:W-:Y:S01]  /*06f0*/  ULDC UR4, c[0x0][0x148] ;  /* 0x0000520000047ab9 */ /* 0x000fe20000000800 */
[----:B------:R-:W-:Y:S01]  /*0700*/  IMAD.SHL.U32 R2, R5, 0x4, RZ ;  /* 0x0000000405027824 */ /* 0x000fe200078e00ff */
[----:B0-----:R-:W-:Y:S01]  /*0710*/  ISETP.EQ.U32.AND P1, PT, R9, 0x1, PT ;  /* 0x000000010900780c */ /* 0x001fe20003f22070 */
[----:B------:R-:W-:-:S03]  /*0720*/  IMAD.IADD R0, R5, 0x1, -R0 ;  /* 0x0000000105007824 */ /* 0x000fc600078e0a00 */
[----:B------:R-:W-:Y:S01]  /*0730*/  LOP3.LUT R2, R5, 0xc, R2, 0x78, !PT ;  /* 0x0000000c05027812 */ /* 0x000fe200078e7802 */
[----:B--2---:R-:W-:Y:S01]  /*0740*/  IMAD.MOV R6, RZ, RZ, -R8 ;  /* 0x000000ffff067224 */ /* 0x004fe200078e0a08 */
[----:B------:R-:W-:Y:S02]  /*0750*/  ISETP.NE.AND P4, PT, R0, R7, PT ;  /* 0x000000070000720c */ /* 0x000fe40003f85270 */
[----:B------:R-:W-:Y:S01]  /*0760*/  SHF.R.S32.HI R0, RZ, 0x1f, R3 ;  /* 0x0000001fff007819 */ /* 0x000fe20000011403 */
[----:B------:R-:W-:Y:S01]  /*0770*/  IMAD R5, R6, UR4, R15 ;  /* 0x0000000406057c24 */ /* 0x000fe2000f8e020f */
[----:B------:R-:W-:Y:S02]  /*0780*/  ISETP.LT.U32.AND P0, PT, R2, 0x2, !P0 ;  /* 0x000000020200780c */ /* 0x000fe40004701070 */
[----:B------:R-:W-:-:S04]  /*0790*/  LEA.HI R0, R0, R3, RZ, 0x2 ;  /* 0x0000000300007211 */ /* 0x000fc800078f10ff */
[----:B------:R-:W-:-:S03]  /*07a0*/  LOP3.LUT R0, R0, 0xfffffffc, RZ, 0xc0, !PT ;  /* 0xfffffffc00007812 */ /* 0x000fc600078ec0ff */
[----:B------:R-:W-:Y:S02]  /*07b0*/  @P4 LEA.HI R4, R2, R2, RZ, 0x1 ;  /* 0x0000000202044211 */ /* 0x000fe400078f08ff */
[----:B------:R-:W-:Y:S02]  /*07c0*/  IMAD.IADD R10, R3, 0x1, -R0 ;  /* 0x00000001030a7824 */ /* 0x000fe400078e0a00 */
[----:B------:R-:W-:-:S03]  /*07d0*/  @P4 SHF.R.S32.HI R4, RZ, 0x1, R4 ;  /* 0x00000001ff044819 */ /* 0x000fc60000011404 */
[----:B------:R-:W-:Y:S02]  /*07e0*/  LOP3.LUT P2, RZ, R11, R10, RZ, 0xfc, !PT ;  /* 0x0000000a0bff7212 */ /* 0x000fe4000784fcff */
[----:B------:R-:W-:Y:S01]  /*07f0*/  @P4 ISETP.NE.AND P5, PT, R4, R5, PT ;  /* 0x000000050400420c */ /* 0x000fe20003fa5270 */
[----:B------:R-:W-:Y:S01]  /*0800*/  IMAD.MOV.U32 R4, RZ, RZ, 0x1 ;  /* 0x00000001ff047424 */ /* 0x000fe200078e00ff */
[----:B------:R-:W-:Y:S02]  /*0810*/  SEL R3, RZ, 0x1, P2 ;  /* 0x00000001ff037807 */ /* 0x000fe40001000000 */
[----:B------:R-:W-:Y:S02]  /*0820*/  SEL R5, RZ, 0x1, !P0 ;  /* 0x00000001ff057807 */ /* 0x000fe40004000000 */
[----:B------:R-:W-:Y:S02]  /*0830*/  @P4 SEL R4, RZ, 0x1, P5 ;  /* 0x00000001ff044807 */ /* 0x000fe40002800000 */
[----:B------:R-:W-:-:S02]  /*0840*/  SEL R3, R3, 0x2, P3 ;  /* 0x0000000203037807 */ /* 0x000fc40001800000 */
[----:B------:R-:W-:Y:S01]  /*0850*/  LOP3.LUT R4, R4, R5, RZ, 0xc0, !PT ;  /* 0x0000000504047212 */ /* 0x000fe200078ec0ff */
[----:B------:R-:W-:Y:S06]  /*0860*/  @!P1 BRA `(.L_x_4) ;  /* 0x0000000000089947 */ /* 0x000fec0003800000 */
[----:B------:R-:W-:Y:S01]  /*0870*/  UCGABAR_ARV ;  /* 0x00000000000079c7 */ /* 0x000fe20008000000 */
[----:B------:R-:W-:Y:S05]  /*0880*/  BRA `(.L_x_5) ;  /* 0x0000000000047947 */ /* 0x000fea0003800000 */
.L_x_4:
[----:B------:R-:W-:Y:S01]  /*0890*/  NOP ;  /* 0x0000000000007918 */ /* 0x000fe20000000000 */
.L_x_5:
[----:B------:R-:W-:Y:S01]  /*08a0*/  ULDC.64 UR4, c[0x0][0x618] ;  /* 0x0001860000047ab9 */ /* 0x000fe20000000a00 */
[----:B------:R-:W-:Y:S01]  /*08b0*/  ULDC.64 UR12, c[0x0][0x208] ;  /* 0x00008200000c7ab9 */ /* 0x000fe20000000a00 */
[----:B------:R-:W-:-:S04]  /*08c0*/  ISETP.NE.U32.AND P0, PT, RZ, UR4, PT ;  /* 0x00000004ff007c0c */ /* 0x000fc8000bf05070 */
[----:B------:R-:W-:-:S13]  /*08d0*/  ISETP.NE.AND.EX P0, PT, RZ, UR5, PT, P0 ;  /* 0x00000005ff007c0c */ /* 0x000fda000bf05300 */
[----:B------:R-:W-:Y:S05]  /*08e0*/  @!P0 BRA `(.L_x_6) ;  /* 0x00000000001c8947 */ /* 0x000fea0003800000 */
[----:B------:R-:W0:Y:S02]  /*08f0*/  LDC.64 R6, c[0x0][0x618] ;  /* 0x00018600ff067b82 */ /* 0x000e240000000a00 */
[----:B0-----:R-:W2:Y:S02]  /*0900*/  LDG.E.64 R6, desc[UR12][R6.64] ;  /* 0x0000000c06067981 */ /* 0x001ea4000c1e1b00 */
[----:B--2---:R-:W-:-:S04]  /*0910*/  ISETP.NE.U32.AND P0, PT, R6, RZ, PT ;  /* 0x000000ff0600720c */ /* 0x004fc80003f05070 */
[----:B------:R-:W-:-:S13]  /*0920*/  ISETP.NE.AND.EX P0, PT, R7, RZ, PT, P0 ;  /* 0x000000ff0700720c */ /* 0x000fda0003f05300 */
[----:B------:R-:W-:Y:S05]  /*0930*/  @!P0 BRA `(.L_x_6) ;  /* 0x0000000000088947 */ /* 0x000fea0003800000 */
[----:B------:R0:W5:Y:S01]  /*0940*/  LD.E R6, desc[UR12][R6.64] ;  /* 0x0000000c06067980 */ /* 0x000162000c101900 */
[----:B------:R-:W-:Y:S05]  /*0950*/  BRA `(.L_x_7) ;  /* 0x0000000000207947 */ /* 0x000fea0003800000 */
.L_x_6:
[----:B------:R-:W-:Y:S02]  /*0960*/  ULDC.64 UR4, c[0x0][0x608] ;  /* 0x0001820000047ab9 */ /* 0x000fe40000000a00 */
[----:B------:R-:W-:-:S04]  /*0970*/  ISETP.NE.U32.AND P0, PT, RZ, UR4, PT ;  /* 0x00000004ff007c0c */ /* 0x000fc8000bf05070 */
[----:B------:R-:W-:-:S13]  /*0980*/  ISETP.NE.AND.EX P0, PT, RZ, UR5, PT, P0 ;  /* 0x00000005ff007c0c */ /* 0x000fda000bf05300 */
[----:B------:R-:W-:Y:S05]  /*0990*/  @!P0 BRA `(.L_x_8) ;  /* 0x00000000000c8947 */ /* 0x000fea0003800000 */
[----:B------:R-:W0:Y:S02]  /*09a0*/  LDC.64 R6, c[0x0][0x608] ;  /* 0x00018200ff067b82 */ /* 0x000e240000000a00 */
[----:B0-----:R1:W5:Y:S01]  /*09b0*/  LDG.E R6, desc[UR12][R6.64] ;  /* 0x0000000c06067981 */ /* 0x001362000c1e1900 */
[----:B------:R-:W-:Y:S05]  /*09c0*/  BRA `(.L_x_7) ;  /* 0x0000000000047947 */ /* 0x000fea0003800000 */
.L_x_8:
[----:B------:R-:W2:Y:S02]  /*09d0*/  LDC R6, c[0x0][0x600] ;  /* 0x00018000ff067b82 */ /* 0x000ea40000000800 */
.L_x_7:
[----:B------:R-:W-:Y:S02]  /*09e0*/  ULDC.64 UR4, c[0x0][0x620] ;  /* 0x0001880000047ab9 */ /* 0x000fe40000000a00 */
[----:B------:R-:W-:-:S04]  /*09f0*/  ISETP.NE.U32.AND P0, PT, RZ, UR4, PT ;  /* 0x00000004ff007c0c */ /* 0x000fc8000bf05070 */
[----:B------:R-:W-:-:S13]  /*0a00*/  ISETP.NE.AND.EX P0, PT, RZ, UR5, PT, P0 ;  /* 0x00000005ff007c0c */ /* 0x000fda000bf05300 */
[----:B------:R-:W-:Y:S05]  /*0a10*/  @!P0 BRA `(.L_x_9) ;  /* 0x00000000001c8947 */ /* 0x000fea0003800000 */
[----:B------:R-:W3:Y:S02]  /*0a20*/  LDC.64 R8, c[0x0][0x620] ;  /* 0x00018800ff087b82 */ /* 0x000ee40000000a00 */
[----:B---3--:R-:W3:Y:S02]  /*0a30*/  LDG.E.64 R8, desc[UR12][R8.64] ;  /* 0x0000000c08087981 */ /* 0x008ee4000c1e1b00 */
[----:B---3--:R-:W-:-:S04]  /*0a40*/  ISETP.NE.U32.AND P0, PT, R8, RZ, PT ;  /* 0x000000ff0800720c */ /* 0x008fc80003f05070 */
[----:B------:R-:W-:-:S13]  /*0a50*/  ISETP.NE.AND.EX P0, PT, R9, RZ, PT, P0 ;  /* 0x000000ff0900720c */ /* 0x000fda0003f05300 */
[----:B------:R-:W-:Y:S05]  /*0a60*/  @!P0 BRA `(.L_x_9) ;  /* 0x0000000000088947 */ /* 0x000fea0003800000 */
[----:B------:R3:W5:Y:S01]  /*0a70*/  LD.E R0, desc[UR12][R8.64] ;  /* 0x0000000c08007980 */ /* 0x000762000c101900 */
[----:B------:R-:W-:Y:S05]  /*0a80*/  BRA `(.L_x_10) ;  /* 0x0000000000207947 */ /* 0x000fea0003800000 */
.L_x_9:
[----:B------:R-:W-:Y:S02]  /*0a90*/  ULDC.64 UR4, c[0x0][0x610] ;  /* 0x0001840000047ab9 */ /* 0x000fe40000000a00 */
[----:B------:R-:W-:-:S04]  /*0aa0*/  ISETP.NE.U32.AND P0, PT, RZ, UR4, PT ;  /* 0x00000004ff007c0c */ /* 0x000fc8000bf05070 */
[----:B------:R-:W-:-:S13]  /*0ab0*/  ISETP.NE.AND.EX P0, PT, RZ, UR5, PT, P0 ;  /* 0x00000005ff007c0c */ /* 0x000fda000bf05300 */
[----:B------:R-:W-:Y:S05]  /*0ac0*/  @!P0 BRA `(.L_x_11) ;  /* 0x00000000000c8947 */ /* 0x000fea0003800000 */
[----:B------:R-:W3:Y:S02]  /*0ad0*/  LDC.64 R8, c[0x0][0x610] ;  /* 0x00018400ff087b82 */ /* 0x000ee40000000a00 */
[----:B---3--:R4:W5:Y:S01]  /*0ae0*/  LDG.E R0, desc[UR12][R8.64] ;  /* 0x0000000c08007981 */ /* 0x008962000c1e1900 */
[----:B------:R-:W-:Y:S05]  /*0af0*/  BRA `(.L_x_10) ;  /* 0x0000000000047947 */ /* 0x000fea0003800000 */
.L_x_11:
[----:B------:R-:W3:Y:S02]  /*0b00*/  LDC R0, c[0x0][0x604] ;  /* 0x00018100ff007b82 */ /* 0x000ee40000000800 */
.L_x_10:
[----:B------:R-:W0:Y:S01]  /*0b10*/  LDC R5, c[0x0][0x3e8] ;  /* 0x0000fa00ff057b82 */ /* 0x000e220000000800 */
[----:B------:R-:W-:Y:S01]  /*0b20*/  ULDC UR4, c[0x0][0x3dc] ;  /* 0x0000f70000047ab9 */ /* 0x000fe20000000800 */
[----:B------:R-:W-:Y:S01]  /*0b30*/  ULDC.64 UR6, c[0x0][0x3e0] ;  /* 0x0000f80000067ab9 */ /* 0x000fe20000000a00 */
[----:B------:R-:W-:Y:S02]  /*0b40*/  UIADD3 UR4, UR4, 0x3f, URZ ;  /* 0x0000003f04047890 */ /* 0x000fe4000fffe03f */
[----:B------:R-:W-:Y:S02]  /*0b50*/  UIMAD UR6, UR7, UR6, URZ ;  /* 0x00000006070672a4 */ /* 0x000fe4000f8e023f */
[----:B------:R-:W-:-:S04]  /*0b60*/  USHF.R.S32.HI UR5, URZ, 0x1f, UR4 ;  /* 0x0000001f3f057899 */ /* 0x000fc80008011404 */
[----:B------:R-:W-:-:S04]  /*0b70*/  ULEA.HI UR5, UR5, UR4, URZ, 0x6 ;  /* 0x0000000405057291 */ /* 0x000fc8000f8f303f */
[----:B------:R-:W-:Y:S01]  /*0b80*/  USHF.R.S32.HI UR15, URZ, 0x6, UR5 ;  /* 0x000000063f0f7899 */ /* 0x000fe20008011405 */
[----:B0-----:R-:W-:-:S05]  /*0b90*/  IMAD R5, R5, UR6, RZ ;  /* 0x0000000605057c24 */ /* 0x001fca000f8e02ff */
[----:B------:R-:W-:Y:S01]  /*0ba0*/  IMAD R5, R5, UR15, RZ ;  /* 0x0000000f05057c24 */ /* 0x000fe2000f8e02ff */
[----:B------:R-:W-:Y:S06]  /*0bb0*/  @!P1 BRA `(.L_x_12) ;  /* 0x00000000000c9947 */ /* 0x000fec0003800000 */
[----:B------:R-:W-:Y:S01]  /*0bc0*/  UCGABAR_WAIT ;  /* 0x0000000000007dc7 */ /* 0x000fe20008000000 */
[----:B------:R-:W-:Y:S01]  /*0bd0*/  CCTL.IVALL ;  /* 0x00000000ff00798f */ /* 0x000fe20002000000 */
[----:B------:R-:W-:Y:S05]  /*0be0*/  BRA `(.L_x_13) ;  /* 0x0000000000047947 */ /* 0x000fea0003800000 */
.L_x_12:
[----:B------:R-:W-:Y:S06]  /*0bf0*/  BAR.SYNC.DEFER_BLOCKING 0x0 ;  /* 0x0000000000007b1d */ /* 0x000fec0000010000 */
.L_x_13:
[----:B------:R-:W-:-:S13]  /*0c00*/  ISETP.NE.AND P0, PT, R11, RZ, PT ;  /* 0x000000ff0b00720c */ /* 0x000fda0003f05270 */
[----:B------:R-:W-:Y:S05]  /*0c10*/  @!P0 BRA `(.L_x_14) ;  /* 0x00000054000c8947 */ /* 0x000fea0003800000 */
[----:B------:R-:W-:-:S13]  /*0c20*/  ISETP.NE.AND P0, PT, R11, 0x1, PT ;  /* 0x000000010b00780c */ /* 0x000fda0003f05270 */
[----:B------:R-:W-:Y:S05]  /*0c30*/  @P0 EXIT ;  /* 0x000000000000094d */ /* 0x000fea0003800000 */
[----:B------:R-:W-:Y:S01]  /*0c40*/  ISETP.GE.AND P0, PT, R5, 0x1, PT ;  /* 0x000000010500780c */ /* 0x000fe20003f06270 */
[----:B------:R-:W-:Y:S01]  /*0c50*/  UMOV UR4, URZ ;  /* 0x0000003f00047c82 */ /* 0x000fe20008000000 */
[----:B------:R-:W-:Y:S02]  /*0c60*/  CS2R R54, SRZ ;  /* 0x0000000000367805 */ /* 0x000fe4000001ff00 */
[----:B------:R-:W-:Y:S02]  /*0c70*/  CS2R R56, SRZ ;  /* 0x0000000000387805 */ /* 0x000fe4000001ff00 */
[----:B------:R-:W-:Y:S02]  /*0c80*/  CS2R R58, SRZ ;  /* 0x00000000003a7805 */ /* 0x000fe4000001ff00 */
[----:B------:R-:W-:Y:S02]  /*0c90*/  CS2R R60, SRZ ;  /* 0x00000000003c7805 */ /* 0x000fe4000001ff00 */
[----:B------:R-:W-:-:S02]  /*0ca0*/  CS2R R62, SRZ ;  /* 0x00000000003e7805 */ /* 0x000fc4000001ff00 */
[----:B------:R-:W-:Y:S02]  /*0cb0*/  CS2R R64, SRZ ;  /* 0x0000000000407805 */ /* 0x000fe4000001ff00 */
        /* <DEDUP_REMOVED lines=25> */
[----:B------:R-:W-:Y:S01]  /*0e50*/  CS2R R52, SRZ ;  /* 0x0000000000347805 */ /* 0x000fe2000001ff00 */
[----:B------:R-:W-:Y:S06]  /*0e60*/  @!P0 BRA `(.L_x_15) ;  /* 0x0000000000a08947 */ /* 0x000fec0003800000 */
[----:B-1----:R-:W-:-:S04]  /*0e70*/  LOP3.LUT R7, R3, 0x1, RZ, 0xfc, !PT ;  /* 0x0000000103077812 */ /* 0x002fc800078efcff */
[----:B------:R-:W-:-:S13]  /*0e80*/  ISETP.NE.AND P1, PT, R7, 0x3, PT ;  /* 0x000000030700780c */ /* 0x000fda0003f25270 */
[----:B------:R-:W-:Y:S05]  /*0e90*/  @!P1 BRA `(.L_x_16) ;  /* 0x0000000000049947 */ /* 0x000fea0003800000 */
[----:B------:R-:W-:Y:S01]  /*0ea0*/  BPT.TRAP 0x1 ;  /* 0x000000040000795c */ /* 0x000fe20000300000 */
.L_x_16:
[----:B------:R-:W0:Y:S01]  /*0eb0*/  S2UR UR5, SR_CgaCtaId ;  /* 0x00000000000579c3 */ /* 0x000e220000008800 */
[----:B------:R-:W-:Y:S01]  /*0ec0*/  SHF.L.U32 R7, RZ, 0x1f, RZ ;  /* 0x0000001fff077819 */ /* 0x000fe200000006ff */
[----:B------:R-:W-:Y:S02]  /*0ed0*/  UMOV UR4, 0x400 ;  /* 0x0000040000047882 */ /* 0x000fe40000000000 */
[----:B0-----:R-:W-:-:S12]  /*0ee0*/  ULEA UR4, UR5, UR4, 0x18 ;  /* 0x0000000405047291 */ /* 0x001fd8000f8ec03f */
.L_x_17:
[----:B0--34-:R-:W-:-:S04]  /*0ef0*/  IMAD.U32 R8, RZ, RZ, UR4 ;  /* 0x00000004ff087e24 */ /* 0x019fc8000f8e00ff */
[----:B------:R0:W1:Y:S03]  /*0f00*/  SYNCS.PHASECHK.TRANS64.TRYWAIT P1, [R8+URZ+0x36000], R7 ;  /* 0x03600007080075a7 */ /* 0x000066000802017f */
[----:B-1----:R-:W-:Y:S05]  /*0f10*/  @!P1 NANOSLEEP.SYNCS 0x989680 ;  /* 0x009896800000995d */ /* 0x002fea0003900000 */
[----:B------:R-:W1:Y:S02]  /*0f20*/  @!P1 SYNCS.PHASECHK.TRANS64 P1, [R8+URZ+0x36000], R7 ;  /* 0x03600007080095a7 */ /* 0x000e64000802007f */
[----:B-1----:R-:W-:Y:S05]  /*0f30*/  @!P1 BRA `(.L_x_17) ;  /* 0xfffffffc00ec9947 */ /* 0x002fea000383ffff */
[----:B------:R-:W-:Y:S01]  /*0f40*/  UIADD3 UR5, UR4, 0x24000, URZ ;  /* 0x0002400004057890 */ /* 0x000fe2000fffe03f */
[----:B------:R-:W-:Y:S01]  /*0f50*/  WARPGROUP.ARRIVE ;  /* 0x00000000000079c5 */ /* 0x000fe20000000000 */
[----:B------:R-:W-:Y:S02]  /*0f60*/  USHF.R.U32.HI UR4, URZ, 0x4, UR4 ;  /* 0x000000043f047899 */ /* 0x000fe40008011604 */
[----:B------:R-:W-:Y:S02]  /*0f70*/  USHF.R.U32.HI UR5, URZ, 0x4, UR5 ;  /* 0x000000043f057899 */ /* 0x000fe40008011605 */
[----:B------:R-:W-:Y:S02]  /*0f80*/  ULOP3.LUT UR4, UR4, 0x3fff, URZ, 0xc0, !UPT ;  /* 0x00003fff04047892 */ /* 0x000fe4000f8ec03f */
[----:B------:R-:W-:Y:S02]  /*0f90*/  ULOP3.LUT UR5, UR5, 0x3fff, URZ, 0xc0, !UPT ;  /* 0x00003fff05057892 */ /* 0x000fe4000f8ec03f */
[----:B------:R-:W-:-:S02]  /*0fa0*/  ULOP3.LUT UR9, UR4, 0x10000, URZ, 0xfc, !UPT ;  /* 0x0001000004097892 */ /* 0x000fc4000f8efc3f */
[----:B------:R-:W-:Y:S02]  /*0fb0*/  ULOP3.LUT UR10, UR5, 0x10000, URZ, 0xfc, !UPT ;  /* 0x00010000050a7892 */ /* 0x000fe4000f8efc3f */
[----:B------:R-:W-:Y:S01]  /*0fc0*/  UIADD3 UR8, UR9, 0x100, URZ ;  /* 0x0000010009087890 */ /* 0x000fe2000fffe03f */
[----:B------:R-:W-:Y:S02]  /*0fd0*/  UMOV UR5, 0x80000020 ;  /* 0x8000002000057882 */ /* 0x000fe40000000000 */
[----:B------:R-:W-:Y:S01]  /*0fe0*/  UMOV UR4, UR9 ;  /* 0x0000000900047c82 */ /* 0x000fe20008000000 */
[----:B------:R-:W-:Y:S01]  /*0ff0*/  UMOV UR7, 0x80000020 ;  /* 0x8000002000077882 */ /* 0x000fe20000000000 */
[----:B------:R-:W-:Y:S02]  /*1000*/  UMOV UR6, UR10 ;  /* 0x0000000a00067c82 */ /* 0x000fe40008000000 */
[----:B------:R-:W-:Y:S01]  /*1010*/  QGMMA.64x64x32.F32.E4M3.E4M3 R56, gdesc[UR4], RZ, !UPT ;  /* 0x00e00000043879f3 */ /* 0x000fe2000c7008ff */
[----:B------:R-:W-:Y:S01]  /*1020*/  UMOV UR4, UR8 ;  /* 0x0000000800047c82 */ /* 0x000fe20008000000 */
[----:B------:R-:W-:Y:S01]  /*1030*/  UMOV UR5, 0x80000020 ;  /* 0x8000002000057882 */ /* 0x000fe20000000000 */
[----:B------:R-:W-:Y:S01]  /*1040*/  UIADD3 UR8, UR9, 0x102, URZ ;  /* 0x0000010209087890 */ /* 0x000fe2000fffe03f */
[----:B------:R-:W-:Y:S01]  /*1050*/  QGMMA.64x64x32.F32.E4M3.E4M3 R24, gdesc[UR4], RZ, !UPT ;  /* 0x00e00000041879f3 */ /* 0x000fe2000c7008ff */
[----:B------:R-:W-:-:S02]  /*1060*/  UIADD3 UR4, UR9, 0x2, URZ ;  /* 0x0000000209047890 */ /* 0x000fc4000fffe03f */
[----:B------:R-:W-:Y:S01]  /*1070*/  UIADD3 UR6, UR10, 0x2, URZ ;  /* 0x000000020a067890 */ /* 0x000fe2000fffe03f */
[----:B------:R-:W-:Y:S01]  /*1080*/  UMOV UR5, 0x80000020 ;  /* 0x8000002000057882 */ /* 0x000fe20000000000 */
[----:B------:R-:W-:-:S07]  /*1090*/  UMOV UR7, 0x80000020 ;  /* 0x8000002000077882 */ /* 0x000fce0000000000 */
[----:B------:R-:W-:Y:S01]  /*10a0*/  QGMMA.64x64x32.F32.E4M3.E4M3 R56, gdesc[UR4], R56 ;  /* 0x00e00000043879f3 */ /* 0x000fe20008700838 */
[----:B------:R-:W-:Y:S01]  /*10b0*/  UMOV UR4, UR8 ;  /* 0x0000000800047c82 */ /* 0x000fe20008000000 */
[----:B------:R-:W-:Y:S02]  /*10c0*/  UMOV UR5, 0x80000020 ;  /* 0x8000002000057882 */ /* 0x000fe40000000000 */
[----:B------:R-:W-:Y:S01]  /*10d0*/  QGMMA.64x64x32.F32.E4M3.E4M3 R24, gdesc[UR4], R24, gsb0 ;  /* 0x00e00000041879f3 */ /* 0x000fe20008000818 */
[----:B------:R-:W-:-:S05]  /*10e0*/  UMOV UR4, 0x1 ;  /* 0x0000000100047882 */ /* 0x000fca0000000000 */
.L_x_15:
[----:B0--34-:R-:W-:-:S05]  /*10f0*/  VIMNMX R8, R5, 0x1, PT ;  /* 0x0000000105087848 */ /* 0x019fca0003fe0100 */
[----:B------:R-:W-:-:S05]  /*1100*/  IMAD.IADD R8, R5, 0x1, -R8 ;  /* 0x0000000105087824 */ /* 0x000fca00078e0a08 */
[----:B------:R-:W-:-:S13]  /*1110*/  ISETP.GE.AND P1, PT, R8, 0x1, PT ;  /* 0x000000010800780c */ /* 0x000fda0003f26270 */
[----:B------:R-:W-:Y:S05]  /*1120*/  @!P1 BRA `(.L_x_18) ;  /* 0x0000000400149947 */ /* 0x000fea0003800000 */
[----:B------:R-:W0:Y:S01]  /*1130*/  S2UR UR6, SR_CgaCtaId ;  /* 0x00000000000679c3 */ /* 0x000e220000008800 */
[----:B------:R-:W-:Y:S01]  /*1140*/  UMOV UR5, 0x400 ;  /* 0x0000040000057882 */ /* 0x000fe20000000000 */
[----:B------:R-:W-:Y:S01]  /*1150*/  LOP3.LUT R12, R3, 0x1, RZ, 0xfc, !PT ;  /* 0x00000001030c7812 */ /* 0x000fe200078efcff */
[----:B------:R-:W-:Y:S01]  /*1160*/  IMAD.MOV.U32 R11, RZ, RZ, RZ ;  /* 0x000000ffff0b7224 */ /* 0x000fe200078e00ff */
[----:B------:R-:W-:Y:S01]  /*1170*/  UISETP.NE.U32.AND UP0, UPT, UR4, URZ, UPT ;  /* 0x0000003f0400728c */ /* 0x000fe2000bf05070 */
[----:B------:R-:W-:Y:S02]  /*1180*/  IMAD.MOV.U32 R5, RZ, RZ, R8 ;  /* 0x000000ffff057224 */ /* 0x000fe400078e0008 */
[----:B-1----:R-:W-:Y:S01]  /*1190*/  IMAD.MOV.U32 R7, RZ, RZ, RZ ;  /* 0x000000ffff077224 */ /* 0x002fe200078e00ff */
[----:B0-----:R-:W-:-:S04]  /*11a0*/  ULEA UR14, UR6, UR5, 0x18 ;  /* 0x00000005060e7291 */ /* 0x001fc8000f8ec03f */
[----:B------:R-:W-:Y:S02]  /*11b0*/  UIADD3 UR6, UR14, 0x24000, URZ ;  /* 0x000240000e067890 */ /* 0x000fe4000fffe03f */
[----:B------:R-:W-:Y:S02]  /*11c0*/  USHF.R.U32.HI UR5, URZ, 0x4, UR14 ;  /* 0x000000043f057899 */ /* 0x000fe4000801160e */
[----:B------:R-:W-:Y:S02]  /*11d0*/  USHF.R.U32.HI UR6, URZ, 0x4, UR6 ;  /* 0x000000043f067899 */ /* 0x000fe40008011606 */
[----:B------:R-:W-:Y:S02]  /*11e0*/  ULOP3.LUT UR5, UR5, 0x3fff, URZ, 0xc0, !UPT ;  /* 0x00003fff05057892 */ /* 0x000fe4000f8ec03f */
[----:B------:R-:W-:Y:S02]  /*11f0*/  ULOP3.LUT UR6, UR6, 0x3fff, URZ, 0xc0, !UPT ;  /* 0x00003fff06067892 */ /* 0x000fe4000f8ec03f */
[----:B------:R-:W-:-:S02]  /*1200*/  ULOP3.LUT UR15, UR5, 0x10000, URZ, 0xfc, !UPT ;  /* 0x00010000050f7892 */ /* 0x000fc4000f8efc3f */
[----:B------:R-:W-:-:S12]  /*1210*/  ULOP3.LUT UR16, UR6, 0x10000, URZ, 0xfc, !UPT ;  /* 0x0001000006107892 */ /* 0x000fd8000f8efc3f */
.L_x_23:
[----:B------:R-:W-:-:S13]  /*1220*/  ISETP.NE.AND P2, PT, R12, 0x3, PT ;  /* 0x000000030c00780c */ /* 0x000fda0003f45270 */
[----:B------:R-:W-:Y:S05]  /*1230*/  @!P2 BRA `(.L_x_19) ;  /* 0x000000000004a947 */ /* 0x000fea0003800000 */
[----:B------:R-:W-:Y:S01]  /*1240*/  BPT.TRAP 0x1 ;  /* 0x000000040000795c */ /* 0x000fe20000300000 */
.L_x_19:
[----:B------:R-:W-:Y:S01]  /*1250*/  SHF.L.U32 R9, R11, 0x1f, RZ ;  /* 0x0000001f0b097819 */ /* 0x000fe200000006ff */
[----:B------:R-:W-:-:S12]  /*1260*/  ULEA UR5, UR4, UR14, 0x3 ;  /* 0x0000000e04057291 */ /* 0x000fd8000f8e183f */
.L_x_20:
[----:B0-----:R-:W-:-:S04]  /*1270*/  IMAD.U32 R10, RZ, RZ, UR5 ;  /* 0x00000005ff0a7e24 */ /* 0x001fc8000f8e00ff */
[----:B------:R0:W1:Y:S03]  /*1280*/  SYNCS.PHASECHK.TRANS64.TRYWAIT P1, [R10+URZ+0x36000], R9 ;  /* 0x036000090a0075a7 */ /* 0x000066000802017f */
[----:B-1----:R-:W-:Y:S05]  /*1290*/  @!P1 NANOSLEEP.SYNCS 0x989680 ;  /* 0x009896800000995d */ /* 0x002fea0003900000 */
[----:B------:R-:W1:Y:S02]  /*12a0*/  @!P1 SYNCS.PHASECHK.TRANS64 P1, [R10+URZ+0x36000], R9 ;  /* 0x036000090a0095a7 */ /* 0x000e64000802007f */
[----:B-1----:R-:W-:Y:S05]  /*12b0*/  @!P1 BRA `(.L_x_20) ;  /* 0xfffffffc00ec9947 */ /* 0x002fea000383ffff */
[----:B------:R-:W-:Y:S01]  /*12c0*/  ULEA UR6, UR4, UR15, 0x9 ;  /* 0x0000000f04067291 */ /* 0x000fe2000f8e483f */
[----:B------:R-:W-:Y:S01]  /*12d0*/  WARPGROUP.ARRIVE ;  /* 0x00000000000079c5 */ /* 0x000fe20000000000 */
[----:B------:R-:W-:Y:S02]  /*12e0*/  ULEA UR5, UR4, UR16, 0x8 ;  /* 0x0000001004057291 */ /* 0x000fe4000f8e403f */
[----:B------:R-:W-:Y:S01]  /*12f0*/  UIADD3 UR7, UR6, 0x100, URZ ;  /* 0x0000010006077890 */ /* 0x000fe2000fffe03f */
[----:B------:R-:W-:Y:S02]  /*1300*/  UMOV UR11, 0x80000020 ;  /* 0x80000020000b7882 */ /* 0x000fe40000000000 */
[----:B------:R-:W-:Y:S01]  /*1310*/  UMOV UR8, UR6 ;  /* 0x0000000600087c82 */ /* 0x000fe20008000000 */
[----:B------:R-:W-:Y:S01]  /*1320*/  UMOV UR9, 0x80000020 ;  /* 0x8000002000097882 */ /* 0x000fe20000000000 */
[----:B------:R-:W-:Y:S02]  /*1330*/  UMOV UR10, UR5 ;  /* 0x00000005000a7c82 */ /* 0x000fe40008000000 */
[----:B------:R-:W-:Y:S01]  /*1340*/  QGMMA.64x64x32.F32.E4M3.E4M3 R56, gdesc[UR8], R56, UP0 ;  /* 0x00e00000083879f3 */ /* 0x000fe2000bf00838 */
[----:B------:R-:W-:Y:S01]  /*1350*/  UMOV UR8, UR7 ;  /* 0x0000000700087c82 */ /* 0x000fe20008000000 */
[----:B------:R-:W-:-:S02]  /*1360*/  UMOV UR9, 0x80000020 ;  /* 0x8000002000097882 */ /* 0x000fc40000000000 */
[----:B------:R-:W-:Y:S01]  /*1370*/  QGMMA.64x64x32.F32.E4M3.E4M3 R24, gdesc[UR8], R24, UP0 ;  /* 0x00e00000081879f3 */ /* 0x000fe2000bf00818 */
[----:B------:R-:W-:Y:S02]  /*1380*/  UIADD3 UR10, UR5, 0x2, URZ ;  /* 0x00000002050a7890 */ /* 0x000fe4000fffe03f */
[----:B------:R-:W-:Y:S02]  /*1390*/  UIADD3 UR8, UR6, 0x2, URZ ;  /* 0x0000000206087890 */ /* 0x000fe4000fffe03f */
[----:B------:R-:W-:Y:S01]  /*13a0*/  UIADD3 UR6, UR6, 0x102, URZ ;  /* 0x0000010206067890 */ /* 0x000fe2000fffe03f */
[----:B------:R-:W-:Y:S01]  /*13b0*/  UMOV UR11, 0x80000020 ;  /* 0x80000020000b7882 */ /* 0x000fe20000000000 */
[----:B------:R-:W-:-:S05]  /*13c0*/  UMOV UR9, 0x80000020 ;  /* 0x8000002000097882 */ /* 0x000fca0000000000 */
[----:B------:R-:W-:Y:S01]  /*13d0*/  QGMMA.64x64x32.F32.E4M3.E4M3 R56, gdesc[UR8], R56 ;  /* 0x00e00000083879f3 */ /* 0x000fe20008700838 */
[----:B------:R-:W-:Y:S01]  /*13e0*/  UMOV UR8, UR6 ;  /* 0x0000000600087c82 */ /* 0x000fe20008000000 */
[----:B------:R-:W-:Y:S02]  /*13f0*/  UMOV UR9, 0x80000020 ;  /* 0x8000002000097882 */ /* 0x000fe40000000000 */
[----:B------:R-:W-:Y:S03]  /*1400*/  QGMMA.64x64x32.F32.E4M3.E4M3 R24, gdesc[UR8], R24, gsb0 ;  /* 0x00e00000081879f3 */ /* 0x000fe60008000818 */
[----:B------:R-:W-:Y:S02]  /*1410*/  WARPGROUP.DEPBAR.LE gsb0, 0x1 ;  /* 0x00008000000079c5 */ /* 0x000fe40000010100 */
[----:B------:R-:W-:Y:S05]  /*1420*/  @!P2 BRA `(.L_x_21) ;  /* 0x000000000004a947 */ /* 0x000fea0003800000 */
[----:B------:R-:W-:Y:S01]  /*1430*/  BPT.TRAP 0x1 ;  /* 0x000000040000795c */ /* 0x000fe20000300000 */
.L_x_21:
[----:B------:R-:W-:-:S13]  /*1440*/  ISETP.NE.AND P1, PT, R4, RZ, PT ;  /* 0x000000ff0400720c */ /* 0x000fda0003f25270 */
[----:B0-----:R-:W-:-:S05]  /*1450*/  @P1 LEA R9, R7, UR14, 0x3 ;  /* 0x0000000e07091c11 */ /* 0x001fca000f8e18ff */
[----:B------:R-:W-:-:S05]  /*1460*/  @P1 VIADD R9, R9, 0x36090 ;  /* 0x0003609009091836 */ /* 0x000fca0000000000 */
[----:B------:R-:W-:-:S04]  /*1470*/  @P1 PRMT R9, R2, 0x654, R9 ;  /* 0x0000065402091816 */ /* 0x000fc80000000009 */
[----:B------:R0:W-:Y:S01]  /*1480*/  @P1 SYNCS.ARRIVE.TRANS64.RED.A1T0 RZ, [R9+URZ], RZ ;  /* 0x000000ff09ff19a7 */ /* 0x0001e2000810043f */
[----:B------:R-:W-:-:S13]  /*1490*/  ISETP.GT.U32.AND P1, PT, R3, 0x1, PT ;  /* 0x000000010300780c */ /* 0x000fda0003f24070 */
[----:B0-----:R-:W-:Y:S05]  /*14a0*/  @P1 BRA `(.L_x_22) ;  /* 0x0000000000041947 */ /* 0x001fea0003800000 */
[----:B------:R-:W-:Y:S01]  /*14b0*/  BPT.TRAP 0x1 ;  /* 0x000000040000795c */ /* 0x000fe20000300000 */
.L_x_22:
[----:B------:R-:W-:Y:S01]  /*14c0*/  UIADD3 UR4, UR4, 0x1, URZ ;  /* 0x0000000104047890 */ /* 0x000fe2000fffe03f */
[----:B------:R-:W-:Y:S01]  /*14d0*/  ISETP.GT.AND P2, PT, R5, 0x1, PT ;  /* 0x000000010500780c */ /* 0x000fe20003f44270 */
[----:B------:R-:W-:Y:S02]  /*14e0*/  VIADD R7, R7, 0x1 ;  /* 0x0000000107077836 */ /* 0x000fe40000000000 */
[----:B------:R-:W-:Y:S01]  /*14f0*/  UISETP.NE.AND UP0, UPT, UR4, 0x12, UPT ;  /* 0x000000120400788c */ /* 0x000fe2000bf05270 */
[----:B------:R-:W-:Y:S02]  /*1500*/  VIADD R5, R5, 0xffffffff ;  /* 0xffffffff05057836 */ /* 0x000fe40000000000 */
[C---:B------:R-:W-:Y:S01]  /*1510*/  ISETP.NE.AND P1, PT, R7.reuse, 0x12, PT ;  /* 0x000000120700780c */ /* 0x040fe20003f25270 */
[----:B------:R-:W-:Y:S02]  /*1520*/  USEL UR5, URZ, 0x1, UP0 ;  /* 0x000000013f057887 */ /* 0x000fe40008000000 */
[----:B------:R-:W-:Y:S01]  /*1530*/  USEL UR4, UR4, URZ, UP0 ;  /* 0x0000003f04047287 */ /* 0x000fe20008000000 */
[----:B------:R-:W-:Y:S01]  /*1540*/  SEL R7, R7, RZ, P1 ;  /* 0x000000ff07077207 */ /* 0x000fe20000800000 */
[----:B------:R-:W-:-:S02]  /*1550*/  UPLOP3.LUT UP0, UPT, UPT, UPT, UPT, 0x80, 0x0 ;  /* 0x000000000000789c */ /* 0x000fc40003f0f070 */
[----:B------:R-:W-:Y:S01]  /*1560*/  LOP3.LUT R11, R11, UR5, RZ, 0x3c, !PT ;  /* 0x000000050b0b7c12 */ /* 0x000fe2000f8e3cff */
[----:B------:R-:W-:Y:S08]  /*1570*/  @P2 BRA `(.L_x_23) ;  /* 0xfffffffc00282947 */ /* 0x000ff0000383ffff */
.L_x_18:
[----:B------:R-:W-:Y:S02]  /*1580*/  WARPGROUP.DEPBAR.LE gsb0, 0x0 ;  /* 0x00008000000079c5 */ /* 0x000fe40000010000 */
[----:B------:R-:W-:Y:S05]  /*1590*/  @!P0 BRA `(.L_x_24) ;  /* 0x0000000000548947 */ /* 0x000fea0003800000 */
[----:B------:R-:W-:-:S04]  /*15a0*/  LOP3.LUT R5, R3, 0x1, RZ, 0xfc, !PT ;  /* 0x0000000103057812 */ /* 0x000fc800078efcff */
[----:B------:R-:W-:-:S13]  /*15b0*/  ISETP.NE.AND P0, PT, R5, 0x3, PT ;  /* 0x000000030500780c */ /* 0x000fda0003f05270 */
[----:B------:R-:W-:Y:S05]  /*15c0*/  @!P0 BRA `(.L_x_25) ;  /* 0x0000000000048947 */ /* 0x000fea0003800000 */
[----:B------:R-:W-:Y:S01]  /*15d0*/  BPT.TRAP 0x1 ;  /* 0x000000040000795c */ /* 0x000fe20000300000 */
.L_x_25:
[----:B------:R-:W-:Y:S01]  /*15e0*/  ISETP.NE.AND P0, PT, R4, RZ, PT ;  /* 0x000000ff0400720c */ /* 0x000fe20003f05270 */
[----:B------:R-:W-:Y:S01]  /*15f0*/  BSSY B0, `(.L_x_26) ;  /* 0x000000d000007945 */ /* 0x000fe20003800000 */
[----:B------:R-:W-:-:S11]  /*1600*/  ISETP.GT.U32.AND P1, PT, R3, 0x1, PT ;  /* 0x000000010300780c */ /* 0x000fd60003f24070 */
[----:B------:R-:W-:Y:S05]  /*1610*/  @!P0 BRA `(.L_x_27) ;  /* 0x0000000000288947 */ /* 0x000fea0003800000 */
[----:B------:R-:W0:Y:S01]  /*1620*/  S2R R10, SR_CgaCtaId ;  /* 0x00000000000a7919 */ /* 0x000e220000008800 */
[----:B------:R-:W-:Y:S01]  /*1630*/  IMAD.WIDE.U32 R4, R8, 0x38e38e39, RZ ;  /* 0x38e38e3908047825 */ /* 0x000fe200078e00ff */
[----:B------:R-:W-:-:S04]  /*1640*/  MOV R3, 0x400 ;  /* 0x0000040000037802 */ /* 0x000fc80000000f00 */
[----:B------:R-:W-:-:S05]  /*1650*/  SHF.R.U32.HI R5, RZ, 0x2, R5 ;  /* 0x00000002ff057819 */ /* 0x000fca0000011605 */
[----:B------:R-:W-:Y:S01]  /*1660*/  IMAD R8, R5, -0x12, R8 ;  /* 0xffffffee05087824 */ /* 0x000fe200078e0208 */
[----:B0-----:R-:W-:-:S05]  /*1670*/  LEA R3, R10, R3, 0x18 ;  /* 0x000000030a037211 */ /* 0x001fca00078ec0ff */
[----:B------:R-:W-:-:S04]  /*1680*/  IMAD R8, R8, 0x8, R3 ;  /* 0x0000000808087824 */ /* 0x000fc800078e0203 */
[----:B------:R-:W-:-:S05]  /*1690*/  VIADD R3, R8, 0x36090 ;  /* 0x0003609008037836 */ /* 0x000fca0000000000 */
[----:B------:R-:W-:-:S04]  /*16a0*/  PRMT R3, R2, 0x654, R3 ;  /* 0x0000065402037816 */ /* 0x000fc80000000003 */
[----:B------:R0:W-:Y:S03]  /*16b0*/  SYNCS.ARRIVE.TRANS64.RED.A1T0 RZ, [R3+URZ], RZ ;  /* 0x000000ff03ff79a7 */ /* 0x0001e6000810043f */
.L_x_27:
[----:B------:R-:W-:Y:S05]  /*16c0*/  BSYNC B0 ;  /* 0x0000000000007941 */ /* 0x000fea0003800000 */
.L_x_26:
[----:B------:R-:W-:Y:S05]  /*16d0*/  @P1 BRA `(.L_x_24) ;  /* 0x0000000000041947 */ /* 0x000fea0003800000 */
[----:B------:R-:W-:Y:S01]  /*16e0*/  BPT.TRAP 0x1 ;  /* 0x000000040000795c */ /* 0x000fe20000300000 */
.L_x_24:
[----:B------:R-:W0:Y:S01]  /*16f0*/  S2R R2, SR_TID.X ;  /* 0x0000000000027919 */ /* 0x000e220000002100 */
[----:B------:R-:W-:Y:S01]  /*1700*/  ULDC.64 UR4, c[0x0][0x280] ;  /* 0x0000a00000047ab9 */ /* 0x000fe20000000a00 */
[----:B-1----:R-:W1:Y:S01]  /*1710*/  S2R R7, SR_CTAID.Y ;  /* 0x0000000000077919 */ /* 0x002e620000002600 */
[----:B------:R-:W3:Y:S01]  /*1720*/  S2R R9, SR_CTAID.X ;  /* 0x0000000000097919 */ /* 0x000ee20000002500 */
[----:B0-----:R-:W-:-:S04]  /*1730*/  SHF.R.S32.HI R3, RZ, 0x1f, R2 ;  /* 0x0000001fff037819 */ /* 0x001fc80000011402 */
[----:B------:R-:W-:Y:S01]  /*1740*/  LEA.HI R3, R3, R2, RZ, 0x7 ;  /* 0x0000000203037211 */ /* 0x000fe200078f38ff */
[----:B-1----:R-:W-:-:S03]  /*1750*/  IMAD.SHL.U32 R7, R7, 0x40, RZ ;  /* 0x0000004007077824 */ /* 0x002fc600078e00ff */
[----:B------:R-:W-:Y:S01]  /*1760*/  LOP3.LUT R3, R3, 0xffffff80, RZ, 0xc0, !PT ;  /* 0xffffff8003037812 */ /* 0x000fe200078ec0ff */
[----:B---3--:R-:W-:Y:S01]  /*1770*/  IMAD.SHL.U32 R12, R9, 0x80, RZ ;  /* 0x00000080090c7824 */ /* 0x008fe200078e00ff */
[----:B------:R-:W-:-:S03]  /*1780*/  ISETP.GE.AND P0, PT, R7, UR5, PT ;  /* 0x0000000507007c0c */ /* 0x000fc6000bf06270 */
[----:B------:R-:W-:Y:S01]  /*1790*/  IMAD.IADD R5, R2, 0x1, -R3 ;  /* 0x0000000102057824 */ /* 0x000fe200078e0a03 */
[----:B------:R-:W-:-:S04]  /*17a0*/  ISETP.GE.OR P0, PT, R12, UR4, P0 ;  /* 0x000000040c007c0c */ /* 0x000fc80008706670 */
[----:B------:R-:W-:-:S04]  /*17b0*/  SHF.R.S32.HI R4, RZ, 0x1f, R5 ;  /* 0x0000001fff047819 */ /* 0x000fc80000011405 */
[----:B------:R-:W-:-:S04]  /*17c0*/  LEA.HI R2, R4, R5, RZ, 0x2 ;  /* 0x0000000504027211 */ /* 0x000fc800078f10ff */
[--C-:B------:R-:W-:Y:S02]  /*17d0*/  SHF.R.S32.HI R14, RZ, 0x2, R2.reuse ;  /* 0x00000002ff0e7819 */ /* 0x100fe40000011402 */
[----:B------:R-:W-:-:S04]  /*17e0*/  SHF.R.S32.HI R3, RZ, 0x1f, R2 ;  /* 0x0000001fff037819 */ /* 0x000fc80000011402 */
[----:B------:R-:W-:Y:S01]  /*17f0*/  LEA.HI R3, R3, R14, RZ, 0x3 ;  /* 0x0000000e03037211 */ /* 0x000fe200078f18ff */
[----:B------:R-:W-:Y:S06]  /*1800*/  @P0 EXIT ;  /* 0x000000000000094d */ /* 0x000fec0003800000 */
[----:B------:R-:W-:Y:S01]  /*1810*/  LOP3.LUT R3, R3, 0xfffffff8, RZ, 0xc0, !PT ;  /* 0xfffffff803037812 */ /* 0x000fe200078ec0ff */
[----:B------:R-:W0:Y:S01]  /*1820*/  LDC.64 R10, c[0x0][0x658] ;  /* 0x00019600ff0a7b82 */ /* 0x000e220000000a00 */
[----:B------:R-:W-:Y:S02]  /*1830*/  LOP3.LUT R2, R2, 0x7ffffffc, RZ, 0xc0, !PT ;  /* 0x7ffffffc02027812 */ /* 0x000fe400078ec0ff */
[----:B------:R-:W-:Y:S01]  /*1840*/  LEA.HI R4, R4, R5, RZ, 0x5 ;  /* 0x0000000504047211 */ /* 0x000fe200078f28ff */
[----:B------:R-:W-:Y:S02]  /*1850*/  IMAD.IADD R14, R14, 0x1, -R3 ;  /* 0x000000010e0e7824 */ /* 0x000fe400078e0a03 */
[----:B------:R-:W-:-:S03]  /*1860*/  IMAD.IADD R2, R5, 0x1, -R2 ;  /* 0x0000000105027824 */ /* 0x000fc600078e0a02 */
[--C-:B------:R-:W-:Y:S01]  /*1870*/  SHF.R.S32.HI R15, RZ, 0x1f, R14.reuse ;  /* 0x0000001fff0f7819 */ /* 0x100fe2000001140e */
[----:B------:R-:W-:Y:S02]  /*1880*/  IMAD.SHL.U32 R8, R2, 0x2, RZ ;  /* 0x0000000202087824 */ /* 0x000fe400078e00ff */
[----:B------:R-:W-:Y:S01]  /*1890*/  IMAD.WIDE R2, R9, 0x80, R14 ;  /* 0x0000008009027825 */ /* 0x000fe200078e020e */
[----:B------:R-:W-:Y:S02]  /*18a0*/  SHF.R.S32.HI R9, RZ, 0x5, R4 ;  /* 0x00000005ff097819 */ /* 0x000fe40000011404 */
[----:B------:R-:W-:Y:S02]  /*18b0*/  SHF.R.S32.HI R16, RZ, 0x1f, R8 ;  /* 0x0000001fff107819 */ /* 0x000fe40000011408 */
[----:B------:R-:W-:Y:S01]  /*18c0*/  IADD3 R4, P0, R7, R8, RZ ;  /* 0x0000000807047210 */ /* 0x000fe20007f1e0ff */
[----:B------:R-:W-:-:S03]  /*18d0*/  IMAD.WIDE R2, R9, 0x10, R2 ;  /* 0x0000001009027825 */ /* 0x000fc600078e0202 */
[----:B------:R-:W-:Y:S01]  /*18e0*/  LEA.HI.X.SX32 R5, R7, R16, 0x1, P0 ;  /* 0x0000001007057211 */ /* 0x000fe200000f0eff */
[----:B------:R-:W-:Y:S01]  /*18f0*/  IMAD R13, R9, -0x10, -R12 ;  /* 0xfffffff0090d7824 */ /* 0x000fe200078e0a0c */
[----:B------:R-:W-:Y:S01]  /*1900*/  IADD3 R7, -R8, UR5, -R7 ;  /* 0x0000000508077c10 */ /* 0x000fe2000fffe907 */
[-C--:B0-----:R-:W-:Y:S01]  /*1910*/  IMAD R12, R3, R10.reuse, RZ ;  /* 0x0000000a030c7224 */ /* 0x081fe200078e02ff */
[----:B------:R-:W-:Y:S01]  /*1920*/  SHF.L.U64.HI R18, R10, 0x6, R11 ;  /* 0x000000060a127819 */ /* 0x000fe2000001020b */
[C---:B------:R-:W-:Y:S01]  /*1930*/  IMAD.WIDE.U32 R8, R2.reuse, R10, R4 ;  /* 0x0000000a02087225 */ /* 0x040fe200078e0004 */
[----:B------:R-:W-:Y:S01]  /*1940*/  IADD3 R14, R13, UR4, -R14 ;  /* 0x000000040d0e7c10 */ /* 0x000fe2000fffe80e */
[----:B------:R-:W-:Y:S02]  /*1950*/  ULDC.64 UR4, c[0x0][0x650] ;  /* 0x0001940000047ab9 */ /* 0x000fe40000000a00 */
[----:B------:R-:W-:Y:S01]  /*1960*/  IMAD R15, R2, R11, R12 ;  /* 0x0000000b020f7224 */ /* 0x000fe200078e020c */
[C---:B------:R-:W-:Y:S01]  /*1970*/  LEA R16, P3, R10.reuse, R8, 0x3 ;  /* 0x000000080a107211 */ /* 0x040fe200078618ff */
[----:B------:R-:W-:Y:S01]  /*1980*/  IMAD.SHL.U32 R13, R10, 0x40, RZ ;  /* 0x000000400a0d7824 */ /* 0x000fe200078e00ff */
[----:B------:R-:W-:Y:S01]  /*1990*/  IADD3 R12, P0, R8, UR4, RZ ;  /* 0x00000004080c7c10 */ /* 0x000fe2000ff1e0ff */
[----:B------:R-:W-:-:S03]  /*19a0*/  IMAD.IADD R9, R9, 0x1, R15 ;  /* 0x0000000109097824 */ /* 0x000fc600078e020f */
[----:B------:R-:W-:Y:S02]  /*19b0*/  IADD3 R8, P1, P2, R8, UR4, R13 ;  /* 0x0000000408087c10 */ /* 0x000fe4000fa3e00d */
[----:B------:R-:W-:Y:S02]  /*19c0*/  LEA.HI.X R11, R10, R9, R11, 0x3, P3 ;  /* 0x000000090a0b7211 */ /* 0x000fe400018f1c0b */
[----:B-----5:R-:W-:Y:S02]  /*19d0*/  FSETP.NEU.AND P3, PT, R0, RZ, PT ;  /* 0x000000ff0000720b */ /* 0x020fe40003f6d000 */
[C---:B------:R-:W-:Y:S02]  /*19e0*/  IADD3 R10, P5, P6, R16.reuse, UR4, R13 ;  /* 0x00000004100a7c10 */ /* 0x040fe4000febe00d */
[----:B------:R-:W-:Y:S02]  /*19f0*/  IADD3 R16, P4, R16, UR4, RZ ;  /* 0x0000000410107c10 */ /* 0x000fe4000ff9e0ff */
[----:B------:R-:W-:-:S02]  /*1a00*/  IADD3.X R13, R9, UR5, RZ, P0, !PT ;  /* 0x00000005090d7c10 */ /* 0x000fc400087fe4ff */
[----:B------:R-:W-:Y:S02]  /*1a10*/  IADD3.X R17, R11, UR5, RZ, P4, !PT ;  /* 0x000000050b117c10 */ /* 0x000fe4000a7fe4ff */
[--C-:B------:R-:W-:Y:S02]  /*1a20*/  IADD3.X R9, R9, UR5, R18.reuse, P1, P2 ;  /* 0x0000000509097c10 */ /* 0x100fe40008fe4412 */
[----:B------:R-:W-:Y:S01]  /*1a30*/  IADD3.X R11, R11, UR5, R18, P5, P6 ;  /* 0x000000050b0b7c10 */ /* 0x000fe2000afec412 */
[----:B------:R-:W-:Y:S06]  /*1a40*/  @!P3 BRA `(.L_x_28) ;  /* 0x000000340068b947 */ /* 0x000fec0003800000 */
[----:B------:R-:W-:Y:S01]  /*1a50*/  ISETP.GE.AND P1, PT, R14, 0x1, PT ;  /* 0x000000010e00780c */ /* 0x000fe20003f26270 */
[----:B------:R-:W-:Y:S01]  /*1a60*/  ULDC.64 UR4, c[0x0][0x630] ;  /* 0x00018c0000047ab9 */ /* 0x000fe20000000a00 */
[----:B------:R-:W-:Y:S01]  /*1a70*/  ULDC.64 UR6, c[0x0][0x628] ;  /* 0x00018a0000067ab9 */ /* 0x000fe20000000a00 */
[----:B------:R-:W-:Y:S01]  /*1a80*/  IMAD R15, R3, UR4, RZ ;  /* 0x00000004030f7c24 */ /* 0x000fe2000f8e02ff */
[----:B------:R-:W-:Y:S01]  /*1a90*/  ISETP.LT.OR P0, PT, R7, 0x1, !P1 ;  /* 0x000000010700780c */ /* 0x000fe20004f01670 */
[C---:B------:R-:W-:Y:S01]  /*1aa0*/  IMAD.WIDE.U32 R18, R2.reuse, UR4, R4 ;  /* 0x0000000402127c25 */ /* 0x040fe2000f8e0004 */
[----:B------:R-:W-:Y:S03]  /*1ab0*/  BSSY B0, `(.L_x_29) ;  /* 0x0000007000007945 */ /* 0x000fe60003800000 */
[----:B------:R-:W-:Y:S01]  /*1ac0*/  IMAD R15, R2, UR5, R15 ;  /* 0x00000005020f7c24 */ /* 0x000fe2000f8e020f */
[----:B------:R-:W-:-:S04]  /*1ad0*/  IADD3 R18, P2, R18, UR6, RZ ;  /* 0x0000000612127c10 */ /* 0x000fc8000ff5e0ff */
[--C-:B------:R-:W-:Y:S02]  /*1ae0*/  IADD3.X R19, R19, UR7, R15.reuse, P2, !PT ;  /* 0x0000000713137c10 */ /* 0x100fe400097fe40f */
[----:B------:R-:W-:Y:S01]  /*1af0*/  PRMT R15, RZ, 0x7610, R15 ;  /* 0x00007610ff0f7816 */ /* 0x000fe2000000000f */
[----:B------:R-:W-:Y:S06]  /*1b00*/  @P0 BRA `(.L_x_30) ;  /* 0x0000000000040947 */ /* 0x000fec0003800000 */
[----:B------:R0:W5:Y:S02]  /*1b10*/  LDG.E.U8 R15, desc[UR12][R18.64] ;  /* 0x0000000c120f7981 */ /* 0x000164000c1e1100 */
.L_x_30:
[----:B------:R-:W-:Y:S05]  /*1b20*/  BSYNC B0 ;  /* 0x0000000000007941 */ /* 0x000fea0003800000 */
.L_x_29:
[----:B-----5:R-:W-:Y:S01]  /*1b30*/  LOP3.LUT R15, R15, 0xff, RZ, 0xc0, !PT ;  /* 0x000000ff0f0f7812 */ /* 0x020fe200078ec0ff */
[----:B------:R-:W-:Y:S01]  /*1b40*/  BSSY B0, `(.L_x_31) ;  /* 0x000000b000007945 */ /* 0x000fe20003800000 */
[----:B------:R-:W-:Y:S02]  /*1b50*/  ISETP.LT.OR P2, PT, R7, 0x2, !P1 ;  /* 0x000000020700780c */ /* 0x000fe40004f41670 */
[----:B------:R-:W-:-:S05]  /*1b60*/  F2FP.F16.E4M3.UNPACK_B R15, R15 ;  /* 0x0000000fff0f723e */ /* 0x000fca00020006ff */
[----:B------:R-:W-:-:S05]  /*1b70*/  HADD2.F32 R15, -RZ, R15.H0_H0 ;  /* 0x2000000fff0f7230 */ /* 0x000fca0000004100 */
[----:B------:R-:W-:-:S04]  /*1b80*/  FMUL R15, R15, R0 ;  /* 0x000000000f0f7220 */ /* 0x000fc80000400000 */
[----:B--2---:R-:W-:-:S05]  /*1b90*/  FFMA R15, R56, R6, R15 ;  /* 0x00000006380f7223 */ /* 0x004fca000000000f */
[----:B------:R-:W-:Y:S02]  /*1ba0*/  F2FP.SATFINITE.E4M3.F32.PACK_AB_MERGE_C R21, RZ, R15, RZ ;  /* 0x0000000fff15723e */ /* 0x000fe400048070ff */
[----:B------:R-:W-:-:S03]  /*1bb0*/  PRMT R15, RZ, 0x7610, R15 ;  /* 0x00007610ff0f7816 */ /* 0x000fc6000000000f */
[----:B------:R1:W-:Y:S01]  /*1bc0*/  @!P0 STG.E.U8 desc[UR12][R12.64], R21 ;  /* 0x000000150c008986 */ /* 0x0003e2000c10110c */
[----:B------:R-:W-:Y:S05]  /*1bd0*/  @P2 BRA `(.L_x_32) ;  /* 0x0000000000042947 */ /* 0x000fea0003800000 */
[----:B------:R2:W5:Y:S02]  /*1be0*/  LDG.E.U8 R15, desc[UR12][R18.64+0x1] ;  /* 0x0000010c120f7981 */ /* 0x000564000c1e1100 */
.L_x_32:
[----:B------:R-:W-:Y:S05]  /*1bf0*/  BSYNC B0 ;  /* 0x0000000000007941 */ /* 0x000fea0003800000 */
.L_x_31:
[----:B-----5:R-:W-:Y:S01]  /*1c00*/  LOP3.LUT R15, R15, 0xff, RZ, 0xc0, !PT ;  /* 0x000000ff0f0f7812 */ /* 0x020fe200078ec0ff */
[----:B------:R-:W-:Y:S01]  /*1c10*/  BSSY B0, `(.L_x_33) ;  /* 0x0000013000007945 */ /* 0x000fe20003800000 */
[----:B------:R-:W-:Y:S02]  /*1c20*/  IADD3 R23, P0, R2, 0x8, RZ ;  /* 0x0000000802177810 */ /* 0x000fe40007f1e0ff */
[----:B------:R-:W-:-:S03]  /*1c30*/  F2FP.F16.E4M3.UNPACK_B R15, R15 ;  /* 0x0000000fff0f723e */ /* 0x000fc600020006ff */
[----:B------:R-:W-:Y:S01]  /*1c40*/  IMAD.X R56, RZ, RZ, R3, P0 ;  /* 0x000000ffff387224 */ /* 0x000fe200000e0603 */
[----:B------:R-:W-:Y:S01]  /*1c50*/  ISETP.GE.AND P0, PT, R14, 0x9, PT ;  /* 0x000000090e00780c */ /* 0x000fe20003f06270 */
[----:B------:R-:W-:Y:S02]  /*1c60*/  HADD2.F32 R15, -RZ, R15.H0_H0 ;  /* 0x2000000fff0f7230 */ /* 0x000fe40000004100 */
[----:B-1----:R-:W-:Y:S01]  /*1c70*/  IMAD.WIDE.U32 R20, R23, UR4, R4 ;  /* 0x0000000417147c25 */ /* 0x002fe2000f8e0004 */
[----:B------:R-:W-:-:S03]  /*1c80*/  ISETP.LT.OR P3, PT, R7, 0x1, !P0 ;  /* 0x000000010700780c */ /* 0x000fc60004761670 */
[----:B------:R-:W-:Y:S01]  /*1c90*/  FMUL R22, R15, R0 ;  /* 0x000000000f167220 */ /* 0x000fe20000400000 */
[----:B------:R-:W-:Y:S01]  /*1ca0*/  IMAD R56, R56, UR4, RZ ;  /* 0x0000000438387c24 */ /* 0x000fe2000f8e02ff */
[----:B------:R-:W-:Y:S02]  /*1cb0*/  IADD3 R20, P4, R20, UR6, RZ ;  /* 0x0000000614147c10 */ /* 0x000fe4000ff9e0ff */
[----:B------:R-:W-:Y:S01]  /*1cc0*/  FFMA R22, R57, R6, R22 ;  /* 0x0000000639167223 */ /* 0x000fe20000000016 */
[----:B------:R-:W-:Y:S01]  /*1cd0*/  IMAD R23, R23, UR5, R56 ;  /* 0x0000000517177c24 */ /* 0x000fe2000f8e0238 */
[----:B------:R-:W-:-:S03]  /*1ce0*/  PRMT R15, RZ, 0x7610, R15 ;  /* 0x00007610ff0f7816 */ /* 0x000fc6000000000f */
[----:B------:R-:W-:Y:S02]  /*1cf0*/  F2FP.SATFINITE.E4M3.F32.PACK_AB_MERGE_C R57, RZ, R22, RZ ;  /* 0x00000016ff39723e */ /* 0x000fe400048070ff */
[----:B------:R-:W-:-:S03]  /*1d00*/  IADD3.X R21, R21, UR7, R23, P4, !PT ;  /* 0x0000000715157c10 */ /* 0x000fc6000a7fe417 */
[----:B------:R1:W-:Y:S01]  /*1d10*/  @!P2 STG.E.U8 desc[UR12][R12.64+0x1], R57 ;  /* 0x000001390c00a986 */ /* 0x0003e2000c10110c */
[----:B------:R-:W-:Y:S05]  /*1d20*/  @P3 BRA `(.L_x_34) ;  /* 0x0000000000043947 */ /* 0x000fea0003800000 */
[----:B------:R3:W5:Y:S02]  /*1d30*/  LDG.E.U8 R15, desc[UR12][R20.64] ;  /* 0x0000000c140f7981 */ /* 0x000764000c1e1100 */
.L_x_34:
[----:B------:R-:W-:Y:S05]  /*1d40*/  BSYNC B0 ;  /* 0x0000000000007941 */ /* 0x000fea0003800000 */
.L_x_33:
[----:B-----5:R-:W-:Y:S01]  /*1d50*/  LOP3.LUT R15, R15, 0xff, RZ, 0xc0, !PT ;  /* 0x000000ff0f0f7812 */ /* 0x020fe200078ec0ff */
[----:B------:R-:W-:Y:S01]  /*1d60*/  BSSY B0, `(.L_x_35) ;  /* 0x000000b000007945 */ /* 0x000fe20003800000 */
[----:B------:R-:W-:Y:S02]  /*1d70*/  ISETP.LT.OR P2, PT, R7, 0x2, !P0 ;  /* 0x000000020700780c */ /* 0x000fe40004741670 */
[----:B------:R-:W-:-:S05]  /*1d80*/  F2FP.F16.E4M3.UNPACK_B R15, R15 ;  /* 0x0000000fff0f723e */ /* 0x000fca00020006ff */
[----:B------:R-:W-:-:S05]  /*1d90*/  HADD2.F32 R15, -RZ, R15.H0_H0 ;  /* 0x2000000fff0f7230 */ /* 0x000fca0000004100 */
[----:B------:R-:W-:-:S04]  /*1da0*/  FMUL R15, R15, R0 ;  /* 0x000000000f0f7220 */ /* 0x000fc80000400000 */
[----:B------:R-:W-:-:S05]  /*1db0*/  FFMA R15, R58, R6, R15 ;  /* 0x000000063a0f7223 */ /* 0x000fca000000000f */
[----:B------:R-:W-:Y:S02]  /*1dc0*/  F2FP.SATFINITE.E4M3.F32.PACK_AB_MERGE_C R23, RZ, R15, RZ ;  /* 0x0000000fff17723e */ /* 0x000fe400048070ff */
[----:B------:R-:W-:-:S03]  /*1dd0*/  PRMT R15, RZ, 0x7610, R15 ;  /* 0x00007610ff0f7816 */ /* 0x000fc6000000000f */
[----:B------:R4:W-:Y:S01]  /*1de0*/  @!P3 STG.E.U8 desc[UR12][R16.64], R23 ;  /* 0x000000171000b986 */ /* 0x0009e2000c10110c */
[----:B------:R-:W-:Y:S05]  /*1df0*/  @P2 BRA `(.L_x_36) ;  /* 0x0000000000042947 */ /* 0x000fea0003800000 */
[----:B------:R0:W5:Y:S02]  /*1e00*/  LDG.E.U8 R15, desc[UR12][R20.64+0x1] ;  /* 0x0000010c140f7981 */ /* 0x000164000c1e1100 */
.L_x_36:
[----:B------:R-:W-:Y:S05]  /*1e10*/  BSYNC B0 ;  /* 0x0000000000007941 */ /* 0x000fea0003800000 */
.L_x_35:
[----:B-----5:R-:W-:Y:S01]  /*1e20*/  LOP3.LUT R15, R15, 0xff, RZ, 0xc0, !PT ;  /* 0x000000ff0f0f7812 */ /* 0x020fe200078ec0ff */
[----:B------:R-:W-:Y:S01]  /*1e30*/  BSSY B0, `(.L_x_37) ;  /* 0x000000b000007945 */ /* 0x000fe20003800000 */
[----:B------:R-:W-:Y:S02]  /*1e40*/  ISETP.LT.OR P3, PT, R7, 0x9, !P1 ;  /* 0x000000090700780c */ /* 0x000fe40004f61670 */
[----:B------:R-:W-:-:S05]  /*1e50*/  F2FP.F16.E4M3.UNPACK_B R15, R15 ;  /* 0x0000000fff0f723e */ /* 0x000fca00020006ff */
[----:B------:R-:W-:-:S05]  /*1e60*/  HADD2.F32 R15, -RZ, R15.H0_H0 ;  /* 0x2000000fff0f7230 */ /* 0x000fca0000004100 */
[----:B------:R-:W-:Y:S01]  /*1e70*/  FMUL R22, R15, R0 ;  /* 0x000000000f167220 */ /* 0x000fe20000400000 */
[----:B------:R-:W-:-:S03]  /*1e80*/  PRMT R15, RZ, 0x7610, R15 ;  /* 0x00007610ff0f7816 */ /* 0x000fc6000000000f */
[----:B------:R-:W-:-:S05]  /*1e90*/  FFMA R22, R59, R6, R22 ;  /* 0x000000063b167223 */ /* 0x000fca0000000016 */
[----:B----4-:R-:W-:-:S05]  /*1ea0*/  F2FP.SATFINITE.E4M3.F32.PACK_AB_MERGE_C R23, RZ, R22, RZ ;  /* 0x00000016ff17723e */ /* 0x010fca00048070ff */
[----:B------:R4:W-:Y:S01]  /*1eb0*/  @!P2 STG.E.U8 desc[UR12][R16.64+0x1], R23 ;  /* 0x000001171000a986 */ /* 0x0009e2000c10110c */
[----:B------:R-:W-:Y:S05]  /*1ec0*/  @P3 BRA `(.L_x_38) ;  /* 0x0000000000043947 */ /* 0x000fea0003800000 */
[----:B------:R0:W5:Y:S02]  /*1ed0*/  LDG.E.U8 R15, desc[UR12][R18.64+0x8] ;  /* 0x0000080c120f7981 */ /* 0x000164000c1e1100 */
.L_x_38:
[----:B------:R-:W-:Y:S05]  /*1ee0*/  BSYNC B0 ;  /* 0x0000000000007941 */ /* 0x000fea0003800000 */
.L_x_37:
[----:B-----5:R-:W-:Y:S01]  /*1ef0*/  LOP3.LUT R15, R15, 0xff, RZ, 0xc0, !PT ;  /* 0x000000ff0f0f7812 */ /* 0x020fe200078ec0ff */
[----:B------:R-:W-:Y:S01]  /*1f00*/  BSSY B0, `(.L_x_39) ;  /* 0x000000b000007945 */ /* 0x000fe20003800000 */
[----:B------:R-:W-:Y:S02]  /*1f10*/  ISETP.LT.OR P2, PT, R7, 0xa, !P1 ;  /* 0x0000000a0700780c */ /* 0x000fe40004f41670 */
[----:B------:R-:W-:-:S05]  /*1f20*/  F2FP.F16.E4M3.UNPACK_B R15, R15 ;  /* 0x0000000fff0f723e */ /* 0x000fca00020006ff */
[----:B------:R-:W-:-:S05]  /*1f30*/  HADD2.F32 R15, -RZ, R15.H0_H0 ;  /* 0x2000000fff0f7230 */ /* 0x000fca0000004100 */
[----:B------:R-:W-:-:S04]  /*1f40*/  FMUL R15, R15, R0 ;  /* 0x000000000f0f7220 */ /* 0x000fc80000400000 */
[----:B------:R-:W-:-:S05]  /*1f50*/  FFMA R15, R60, R6, R15 ;  /* 0x000000063c0f7223 */ /* 0x000fca000000000f */
[----:B----4-:R-:W-:Y:S02]  /*1f60*/  F2FP.SATFINITE.E4M3.F32.PACK_AB_MERGE_C R23, RZ, R15, RZ ;  /* 0x0000000fff17723e */ /* 0x010fe400048070ff */
[----:B------:R-:W-:-:S03]  /*1f70*/  PRMT R15, RZ, 0x7610, R15 ;  /* 0x00007610ff0f7816 */ /* 0x000fc6000000000f */
[----:B------:R4:W-:Y:S01]  /*1f80*/  @!P3 STG.E.U8 desc[UR12][R12.64+0x8], R23 ;  /* 0x000008170c00b986 */ /* 0x0009e2000c10110c */
[----:B------:R-:W-:Y:S05]  /*1f90*/  @P2 BRA `(.L_x_40) ;  /* 0x0000000000042947 */ /* 0x000fea0003800000 */
[----:B------:R0:W5:Y:S02]  /*1fa0*/  LDG.E.U8 R15, desc[UR12][R18.64+0x9] ;  /* 0x0000090c120f7981 */ /* 0x000164000c1e1100 */
.L_x_40:
[----:B------:R-:W-:Y:S05]  /*1fb0*/  BSYNC B0 ;  /* 0x0000000000007941 */ /* 0x000fea0003800000 */
.L_x_39:
        /* <DEDUP_REMOVED lines=12> */
.L_x_42:
[----:B------:R-:W-:Y:S05]  /*2080*/  BSYNC B0 ;  /* 0x0000000000007941 */ /* 0x000fea0003800000 */
.L_x_41:
        /* <DEDUP_REMOVED lines=12> */
.L_x_44:
[----:B------:R-:W-:Y:S05]  /*2150*/  BSYNC B0 ;  /* 0x0000000000007941 */ /* 0x000fea0003800000 */
.L_x_43:
        /* <DEDUP_REMOVED lines=12> */
.L_x_46:
[----:B------:R-:W-:Y:S05]  /*2220*/  BSYNC B0 ;  /* 0x0000000000007941 */ /* 0x000fea0003800000 */
.L_x_45:
        /* <DEDUP_REMOVED lines=12> */
.L_x_48:
[----:B------:R-:W-:Y:S05]  /*22f0*/  BSYNC B0 ;  /* 0x0000000000007941 */ /* 0x000fea0003800000 */
.L_x_47:
        /* <DEDUP_REMOVED lines=12> */
.L_x_50:
[----:B------:R-:W-:Y:S05]  /*23c0*/  BSYNC B0 ;  /* 0x0000000000007941 */ /* 0x000fea0003800000 */
.L_x_49:
        /* <DEDUP_REMOVED lines=12> */
.L_x_52:
[----:B------:R-:W-:Y:S05]  /*2490*/  BSYNC B0 ;  /* 0x0000000000007941 */ /* 0x000fea0003800000 */
.L_x_51:
        /* <DEDUP_REMOVED lines=12> */
.L_x_54:
[----:B------:R-:W-:Y:S05]  /*2560*/  BSYNC B0 ;  /* 0x0000000000007941 */ /* 0x000fea0003800000 */
.L_x_53:
        /* <DEDUP_REMOVED lines=12> */
.L_x_56:
[----:B------:R-:W-:Y:S05]  /*2630*/  BSYNC B0 ;  /* 0x0000000000007941 */ /* 0x000fea0003800000 */
.L_x_55:
        /* <DEDUP_REMOVED lines=12> */
.L_x_58:
[----:B------:R-:W-:Y:S05]  /*2700*/  BSYNC B0 ;  /* 0x0000000000007941 */ /* 0x000fea0003800000 */
.L_x_57:
        /* <DEDUP_REMOVED lines=12> */
.L_x_60:
[----:B------:R-:W-:Y:S05]  /*27d0*/  BSYNC B0 ;  /* 0x0000000000007941 */ /* 0x000fea0003800000 */
.L_x_59:
        /* <DEDUP_REMOVED lines=12> */
.L_x_62:
[----:B------:R-:W-:Y:S05]  /*28a0*/  BSYNC B0 ;  /* 0x0000000000007941 */ /* 0x000fea0003800000 */
.L_x_61:
        /* <DEDUP_REMOVED lines=12> */
.L_x_64:
[----:B------:R-:W-:Y:S05]  /*2970*/  BSYNC B0 ;  /* 0x0000000000007941 */ /* 0x000fea0003800000 */
.L_x_63:
        /* <DEDUP_REMOVED lines=12> */
.L_x_66:
[----:B------:R-:W-:Y:S05]  /*2a40*/  BSYNC B0 ;  /* 0x0000000000007941 */ /* 0x000fea0003800000 */
.L_x_65:
        /* <DEDUP_REMOVED lines=12> */
.L_x_68:
[----:B------:R-:W-:Y:S05]  /*2b10*/  BSYNC B0 ;  /* 0x0000000000007941 */ /* 0x000fea0003800000 */
.L_x_67:
        /* <DEDUP_REMOVED lines=12> */
.L_x_70:
[----:B------:R-:W-:Y:S05]  /*2be0*/  BSYNC B0 ;  /* 0x0000000000007941 */ /* 0x000fea0003800000 */
.L_x_69:
        /* <DEDUP_REMOVED lines=12> */
.L_x_72:
[----:B------:R-:W-:Y:S05]  /*2cb0*/  BSYNC B0 ;  /* 0x0000000000007941 */ /* 0x000fea0003800000 */
.L_x_71:
        /* <DEDUP_REMOVED lines=12> */
.L_x_74:
[----:B------:R-:W-:Y:S05]  /*2d80*/  BSYNC B0 ;  /* 0x0000000000007941 */ /* 0x000fea0003800000 */
.L_x_73:
        /* <DEDUP_REMOVED lines=12> */
.L_x_76:
[----:B------:R-:W-:Y:S05]  /*2e50*/  BSYNC B0 ;  /* 0x0000000000007941 */ /* 0x000fea0003800000 */
.L_x_75:
        /* <DEDUP_REMOVED lines=12> */
.L_x_78:
[----:B------:R-:W-:Y:S05]  /*2f20*/  BSYNC B0 ;  /* 0x0000000000007941 */ /* 0x000fea0003800000 */
.L_x_77:
        /* <DEDUP_REMOVED lines=12> */
.L_x_80:
[----:B------:R-:W-:Y:S05]  /*2ff0*/  BSYNC B0 ;  /* 0x0000000000007941 */ /* 0x000fea0003800000 */
.L_x_79:
        /* <DEDUP_REMOVED lines=12> */
.L_x_82:
[----:B------:R-:W-:Y:S05]  /*30c0*/  BSYNC B0 ;  /* 0x0000000000007941 */ /* 0x000fea0003800000 */
.L_x_81:
        /* <DEDUP_REMOVED lines=12> */
.L_x_84:
[----:B------:R-:W-:Y:S05]  /*3190*/  BSYNC B0 ;  /* 0x0000000000007941 */ /* 0x000fea0003800000 */
.L_x_83:
        /* <DEDUP_REMOVED lines=12> */
.L_x_86:
[----:B------:R-:W-:Y:S05]  /*3260*/  BSYNC B0 ;  /* 0x0000000000007941 */ /* 0x000fea0003800000 */
.L_x_85:
        /* <DEDUP_REMOVED lines=12> */
.L_x_88:
[----:B------:R-:W-:Y:S05]  /*3330*/  BSYNC B0 ;  /* 0x0000000000007941 */ /* 0x000fea0003800000 */
.L_x_87:
[----:B-----5:R-:W-:Y:S01]  /*3340*/  LOP3.LUT R15, R15, 0xff, RZ, 0xc0, !PT ;  /* 0x000000ff0f0f7812 */ /* 0x020fe200078ec0ff */
[----:B------:R-:W-:Y:S01]  /*3350*/  BSSY B0, `(.L_x_89) ;  /* 0x000000b000007945 */ /* 0x000fe20003800000 */
[----:B------:R-:W-:Y:S02]  /*3360*/  ISETP.LT.OR P2, PT, R7, 0x39, !P0 ;  /* 0x000000390700780c */ /* 0x000fe40004741670 */
[----:B------:R-:W-:-:S05]  /*3370*/  F2FP.F16.E4M3.UNPACK_B R15, R15 ;  /* 0x0000000fff0f723e */ /* 0x000fca00020006ff */
[----:B------:R-:W-:-:S05]  /*3380*/  HADD2.F32 R15, -RZ, R15.H0_H0 ;  /* 0x2000000fff0f7230 */ /* 0x000fca0000004100 */
[----:B0-2---:R-:W-:Y:S01]  /*3390*/  FMUL R18, R15, R0 ;  /* 0x000000000f127220 */ /* 0x005fe20000400000 */
[----:B------:R-:W-:-:S03]  /*33a0*/  PRMT R15, RZ, 0x7610, R15 ;  /* 0x00007610ff0f7816 */ /* 0x000fc6000000000f */
[----:B------:R-:W-:-:S05]  /*33b0*/  FFMA R18, R85, R6, R18 ;  /* 0x0000000655127223 */ /* 0x000fca0000000012 */
[----:B------:R-:W-:-:S05]  /*33c0*/  F2FP.SATFINITE.E4M3.F32.PACK_AB_MERGE_C R19, RZ, R18, RZ ;  /* 0x00000012ff13723e */ /* 0x000fca00048070ff */
[----:B------:R0:W-:Y:S01]  /*33d0*/  @!P1 STG.E.U8 desc[UR12][R12.64+0x39], R19 ;  /* 0x000039130c009986 */ /* 0x0001e2000c10110c */
[----:B------:R-:W-:Y:S05]  /*33e0*/  @P2 BRA `(.L_x_90) ;  /* 0x0000000000042947 */ /* 0x000fea0003800000 */
[----:B------:R2:W5:Y:S02]  /*33f0*/  LDG.E.U8 R15, desc[UR12][R20.64+0x38] ;  /* 0x0000380c140f7981 */ /* 0x000564000c1e1100 */
.L_x_90:
[----:B------:R-:W-:Y:S05]  /*3400*/  BSYNC B0 ;  /* 0x0000000000007941 */ /* 0x000fea0003800000 */
.L_x_89:
[----:B-----5:R-:W-:Y:S01]  /*3410*/  LOP3.LUT R15, R15, 0xff, RZ, 0xc0, !PT ;  /* 0x000000ff0f0f7812 */ /* 0x020fe200078ec0ff */
[----:B------:R-:W-:Y:S01]  /*3420*/  BSSY B0, `(.L_x_91) ;  /* 0x000000b000007945 */ /* 0x000fe20003800000 */
[----:B------:R-:W-:Y:S02]  /*3430*/  ISETP.LT.OR P1, PT, R7, 0x3a, !P0 ;  /* 0x0000003a0700780c */ /* 0x000fe40004721670 */
[----:B------:R-:W-:Y:S02]  /*3440*/  F2FP.F16.E4M3.UNPACK_B R15, R15 ;  /* 0x0000000fff0f723e */ /* 0x000fe400020006ff */
[----:B01--4-:R-:W-:-:S03]  /*3450*/  PRMT R12, RZ, 0x7610, R12 ;  /* 0x00007610ff0c7816 */ /* 0x013fc6000000000c */
[----:B------:R-:W-:-:S05]  /*3460*/  HADD2.F32 R15, -RZ, R15.H0_H0 ;  /* 0x2000000fff0f7230 */ /* 0x000fca0000004100 */
[----:B------:R-:W-:-:S04]  /*3470*/  FMUL R15, R15, R0 ;  /* 0x000000000f0f7220 */ /* 0x000fc80000400000 */
[----:B------:R-:W-:-:S05]  /*3480*/  FFMA R15, R86, R6, R15 ;  /* 0x00000006560f7223 */ /* 0x000fca000000000f */
[----:B------:R-:W-:-:S05]  /*3490*/  F2FP.SATFINITE.E4M3.F32.PACK_AB_MERGE_C R15, RZ, R15, RZ ;  /* 0x0000000fff0f723e */ /* 0x000fca00048070ff */
[----:B------:R0:W-:Y:S01]  /*34a0*/  @!P2 STG.E.U8 desc[UR12][R16.64+0x38], R15 ;  /* 0x0000380f1000a986 */ /* 0x0001e2000c10110c */
[----:B------:R-:W-:Y:S05]  /*34b0*/  @P1 BRA `(.L_x_92) ;  /* 0x0000000000041947 */ /* 0x000fea0003800000 */
[----:B------:R1:W5:Y:S02]  /*34c0*/  LDG.E.U8 R12, desc[UR12][R20.64+0x39] ;  /* 0x0000390c140c7981 */ /* 0x000364000c1e1100 */
.L_x_92:
[----:B------:R-:W-:Y:S05]  /*34d0*/  BSYNC B0 ;  /* 0x0000000000007941 */ /* 0x000fea0003800000 */
.L_x_91:
[----:B-----5:R-:W-:Y:S01]  /*34e0*/  LOP3.LUT R12, R12, 0xff, RZ, 0xc0, !PT ;  /* 0x000000ff0c0c7812 */ /* 0x020fe200078ec0ff */
[----:B------:R-:W-:Y:S01]  /*34f0*/  BSSY B0, `(.L_x_93) ;  /* 0x0000013000007945 */ /* 0x000fe20003800000 */
[----:B0-----:R-:W-:Y:S02]  /*3500*/  IADD3 R15, P0, R2, 0x40, RZ ;  /* 0x00000040020f7810 */ /* 0x001fe40007f1e0ff */
[----:B------:R-:W-:-:S03]  /*3510*/  F2FP.F16.E4M3.UNPACK_B R12, R12 ;  /* 0x0000000cff0c723e */ /* 0x000fc600020006ff */
[----:B------:R-:W-:Y:S01]  /*3520*/  IMAD.X R19, RZ, RZ, R3, P0 ;  /* 0x000000ffff137224 */ /* 0x000fe200000e0603 */
[----:B------:R-:W-:Y:S01]  /*3530*/  ISETP.GE.AND P0, PT, R14, 0x41, PT ;  /* 0x000000410e00780c */ /* 0x000fe20003f06270 */
[----:B------:R-:W-:Y:S02]  /*3540*/  HADD2.F32 R13, -RZ, R12.H0_H0 ;  /* 0x2000000cff0d7230 */ /* 0x000fe40000004100 */
[----:B-123--:R-:W-:Y:S01]  /*3550*/  IMAD R20, R19, UR4, RZ ;  /* 0x0000000413147c24 */ /* 0x00efe2000f8e02ff */
[----:B------:R-:W-:Y:S02]  /*3560*/  ISETP.LT.OR P2, PT, R7, 0x1, !P0 ;  /* 0x000000010700780c */ /* 0x000fe40004741670 */
[----:B------:R-:W-:Y:S01]  /*3570*/  FMUL R18, R13, R0 ;  /* 0x000000000d127220 */ /* 0x000fe20000400000 */
[----:B------:R-:W-:-:S04]  /*3580*/  IMAD.WIDE.U32 R12, R15, UR4, R4 ;  /* 0x000000040f0c7c25 */ /* 0x000fc8000f8e0004 */
[----:B------:R-:W-:Y:S01]  /*3590*/  FFMA R18, R87, R6, R18 ;  /* 0x0000000657127223 */ /* 0x000fe20000000012 */
[----:B------:R-:W-:Y:S01]  /*35a0*/  IMAD R15, R15, UR5, R20 ;  /* 0x000000050f0f7c24 */ /* 0x000fe2000f8e0214 */
[----:B------:R-:W-:-:S03]  /*35b0*/  IADD3 R12, P3, R12, UR6, RZ ;  /* 0x000000060c0c7c10 */ /* 0x000fc6000ff7e0ff */
[----:B------:R-:W-:Y:S02]  /*35c0*/  F2FP.SATFINITE.E4M3.F32.PACK_AB_MERGE_C R19, RZ, R18, RZ ;  /* 0x00000012ff13723e */ /* 0x000fe400048070ff */
[--C-:B------:R-:W-:Y:S02]  /*35d0*/  IADD3.X R13, R13, UR7, R15.reuse, P3, !PT ;  /* 0x000000070d0d7c10 */ /* 0x100fe40009ffe40f */
[----:B------:R-:W-:Y:S01]  /*35e0*/  PRMT R15, RZ, 0x7610, R15 ;  /* 0x00007610ff0f7816 */ /* 0x000fe2000000000f */
[----:B------:R0:W-:Y:S01]  /*35f0*/  @!P1 STG.E.U8 desc[UR12][R16.64+0x39], R19 ;  /* 0x0000391310009986 */ /* 0x0001e2000c10110c */
[----:B------:R-:W-:Y:S05]  /*3600*/  @P2 BRA `(.L_x_94) ;  /* 0x0000000000042947 */ /* 0x000fea0003800000 */
[----:B------:R1:W5:Y:S02]  /*3610*/  LDG.E.U8 R15, desc[UR12][R12.64] ;  /* 0x0000000c0c0f7981 */ /* 0x000364000c1e1100 */
.L_x_94:
[----:B------:R-:W-:Y:S05]  /*3620*/  BSYNC B0 ;  /* 0x0000000000007941 */ /* 0x000fea0003800000 */
.L_x_93:
[----:B-----5:R-:W-:Y:S01]  /*3630*/  LOP3.LUT R15, R15, 0xff, RZ, 0xc0, !PT ;  /* 0x000000ff0f0f7812 */ /* 0x020fe200078ec0ff */
[----:B------:R-:W-:Y:S01]  /*3640*/  BSSY B0, `(.L_x_95) ;  /* 0x000000b000007945 */ /* 0x000fe20003800000 */
[----:B------:R-:W-:Y:S02]  /*3650*/  ISETP.LT.OR P3, PT, R7, 0x2, !P0 ;  /* 0x000000020700780c */ /* 0x000fe40004761670 */
[----:B------:R-:W-:-:S05]  /*3660*/  F2FP.F16.E4M3.UNPACK_B R15, R15 ;  /* 0x0000000fff0f723e */ /* 0x000fca00020006ff */
[----:B------:R-:W-:-:S05]  /*3670*/  HADD2.F32 R15, -RZ, R15.H0_H0 ;  /* 0x2000000fff0f7230 */ /* 0x000fca0000004100 */
[----:B------:R-:W-:-:S04]  /*3680*/  FMUL R15, R15, R0 ;  /* 0x000000000f0f7220 */ /* 0x000fc80000400000 */
[----:B------:R-:W-:-:S05]  /*3690*/  FFMA R15, R24, R6, R15 ;  /* 0x00000006180f7223 */ /* 0x000fca000000000f */
[----:B0-----:R-:W-:Y:S02]  /*36a0*/  F2FP.SATFINITE.E4M3.F32.PACK_AB_MERGE_C R17, RZ, R15, RZ ;  /* 0x0000000fff11723e */ /* 0x001fe400048070ff */
[----:B------:R-:W-:-:S03]  /*36b0*/  PRMT R15, RZ, 0x7610, R15 ;  /* 0x00007610ff0f7816 */ /* 0x000fc6000000000f */
[----:B------:R0:W-:Y:S01]  /*36c0*/  @!P2 STG.E.U8 desc[UR12][R8.64], R17 ;  /* 0x000000110800a986 */ /* 0x0001e2000c10110c */
[----:B------:R-:W-:Y:S05]  /*36d0*/  @P3 BRA `(.L_x_96) ;  /* 0x0000000000043947 */ /* 0x000fea0003800000 */
[----:B------:R2:W5:Y:S02]  /*36e0*/  LDG.E.U8 R15, desc[UR12][R12.64+0x1] ;  /* 0x0000010c0c0f7981 */ /* 0x000564000c1e1100 */
.L_x_96:
[----:B------:R-:W-:Y:S05]  /*36f0*/  BSYNC B0 ;  /* 0x0000000000007941 */ /* 0x000fea0003800000 */
.L_x_95:
[----:B-----5:R-:W-:Y:S01]  /*3700*/  LOP3.LUT R15, R15, 0xff, RZ, 0xc0, !PT ;  /* 0x000000ff0f0f7812 */ /* 0x020fe200078ec0ff */
[----:B------:R-:W-:Y:S01]  /*3710*/  BSSY B0, `(.L_x_97) ;  /* 0x0000013000007945 */ /* 0x000fe20003800000 */
[----:B0-----:R-:W-:Y:S02]  /*3720*/  IADD3 R17, P1, R2, 0x48, RZ ;  /* 0x0000004802117810 */ /* 0x001fe40007f3e0ff */
[----:B------:R-:W-:-:S03]  /*3730*/  F2FP.F16.E4M3.UNPACK_B R15, R15 ;  /* 0x0000000fff0f723e */ /* 0x000fc600020006ff */
[----:B------:R-:W-:Y:S01]  /*3740*/  IMAD.X R3, RZ, RZ, R3, P1 ;  /* 0x000000ffff037224 */ /* 0x000fe200008e0603 */
[----:B------:R-:W-:Y:S01]  /*3750*/  ISETP.GE.AND P1, PT, R14, 0x49, PT ;  /* 0x000000490e00780c */ /* 0x000fe20003f26270 */
[----:B------:R-:W-:Y:S02]  /*3760*/  HADD2.F32 R15, -RZ, R15.H0_H0 ;  /* 0x2000000fff0f7230 */ /* 0x000fe40000004100 */
[----:B------:R-:W-:Y:S01]  /*3770*/  IMAD.WIDE.U32 R4, R17, UR4, R4 ;  /* 0x0000000411047c25 */ /* 0x000fe2000f8e0004 */
[----:B------:R-:W-:-:S03]  /*3780*/  ISETP.LT.OR P2, PT, R7, 0x1, !P1 ;  /* 0x000000010700780c */ /* 0x000fc60004f41670 */
[----:B------:R-:W-:Y:S01]  /*3790*/  FMUL R2, R15, R0 ;  /* 0x000000000f027220 */ /* 0x000fe20000400000 */
[----:B------:R-:W-:-:S03]  /*37a0*/  IMAD R16, R3, UR4, RZ ;  /* 0x0000000403107c24 */ /* 0x000fc6000f8e02ff */
[----:B------:R-:W-:Y:S01]  /*37b0*/  FFMA R25, R25, R6, R2 ;  /* 0x0000000619197223 */ /* 0x000fe20000000002 */
[----:B------:R-:W-:Y:S01]  /*37c0*/  IMAD R17, R17, UR5, R16 ;  /* 0x0000000511117c24 */ /* 0x000fe2000f8e0210 */
[----:B------:R-:W-:Y:S02]  /*37d0*/  IADD3 R2, P4, R4, UR6, RZ ;  /* 0x0000000604027c10 */ /* 0x000fe4000ff9e0ff */
[----:B------:R-:W-:Y:S02]  /*37e0*/  PRMT R4, RZ, 0x7610, R4 ;  /* 0x00007610ff047816 */ /* 0x000fe40000000004 */
[----:B------:R-:W-:Y:S02]  /*37f0*/  F2FP.SATFINITE.E4M3.F32.PACK_AB_MERGE_C R25, RZ, R25, RZ ;  /* 0x00000019ff19723e */ /* 0x000fe400048070ff */
[----:B------:R-:W-:-:S03]  /*3800*/  IADD3.X R3, R5, UR7, R17, P4, !PT ;  /* 0x0000000705037c10 */ /* 0x000fc6000a7fe411 */
[----:B------:R0:W-:Y:S01]  /*3810*/  @!P3 STG.E.U8 desc[UR12][R8.64+0x1], R25 ;  /* 0x000001190800b986 */ /* 0x0001e2000c10110c */
[----:B------:R-:W-:Y:S05]  /*3820*/  @P2 BRA `(.L_x_98) ;  /* 0x0000000000042947 */ /* 0x000fea0003800000 */
[----:B------:R3:W5:Y:S02]  /*3830*/  LDG.E.U8 R4, desc[UR12][R2.64] ;  /* 0x0000000c02047981 */ /* 0x000764000c1e1100 */
.L_x_98:
[----:B------:R-:W-:Y:S05]  /*3840*/  BSYNC B0 ;  /* 0x0000000000007941 */ /* 0x000fea0003800000 */
.L_x_97:
[----:B-----5:R-:W-:Y:S01]  /*3850*/  LOP3.LUT R4, R4, 0xff, RZ, 0xc0, !PT ;  /* 0x000000ff04047812 */ /* 0x020fe200078ec0ff */
[----:B------:R-:W-:Y:S01]  /*3860*/  BSSY B0, `(.L_x_99) ;  /* 0x000000b000007945 */ /* 0x000fe20003800000 */
[----:B------:R-:W-:Y:S02]  /*3870*/  ISETP.LT.OR P3, PT, R7, 0x2, !P1 ;  /* 0x000000020700780c */ /* 0x000fe40004f61670 */
[----:B------:R-:W-:-:S05]  /*3880*/  F2FP.F16.E4M3.UNPACK_B R4, R4 ;  /* 0x00000004ff04723e */ /* 0x000fca00020006ff */
[----:B------:R-:W-:Y:S01]  /*3890*/  HADD2.F32 R5, -RZ, R4.H0_H0 ;  /* 0x20000004ff057230 */ /* 0x000fe20000004100 */
[----:B------:R-:W-:-:S04]  /*38a0*/  PRMT R4, RZ, 0x7610, R4 ;  /* 0x00007610ff047816 */ /* 0x000fc80000000004 */
[----:B------:R-:W-:-:S04]  /*38b0*/  FMUL R5, R5, R0 ;  /* 0x0000000005057220 */ /* 0x000fc80000400000 */
[----:B------:R-:W-:-:S05]  /*38c0*/  FFMA R5, R26, R6, R5 ;  /* 0x000000061a057223 */ /* 0x000fca0000000005 */
[----:B------:R-:W-:-:S05]  /*38d0*/  F2FP.SATFINITE.E4M3.F32.PACK_AB_MERGE_C R5, RZ, R5, RZ ;  /* 0x00000005ff05723e */ /* 0x000fca00048070ff */
[----:B------:R4:W-:Y:S01]  /*38e0*/  @!P2 STG.E.U8 desc[UR12][R10.64], R5 ;  /* 0x000000050a00a986 */ /* 0x0009e2000c10110c */
[----:B------:R-:W-:Y:S05]  /*38f0*/  @P3 BRA `(.L_x_100) ;  /* 0x0000000000043947 */ /* 0x000fea0003800000 */
[----:B------:R0:W5:Y:S02]  /*3900*/  LDG.E.U8 R4, desc[UR12][R2.64+0x1] ;  /* 0x0000010c02047981 */ /* 0x000164000c1e1100 */
.L_x_100:
[----:B------:R-:W-:Y:S05]  /*3910*/  BSYNC B0 ;  /* 0x0000000000007941 */ /* 0x000fea0003800000 */
.L_x_99:
[----:B-----5:R-:W-:Y:S01]  /*3920*/  LOP3.LUT R4, R4, 0xff, RZ, 0xc0, !PT ;  /* 0x000000ff04047812 */ /* 0x020fe200078ec0ff */
[----:B------:R-:W-:Y:S01]  /*3930*/  BSSY B0, `(.L_x_101) ;  /* 0x000000b000007945 */ /* 0x000fe20003800000 */
[----:B------:R-:W-:Y:S02]  /*3940*/  ISETP.LT.OR P2, PT, R7, 0x9, !P0 ;  /* 0x000000090700780c */ /* 0x000fe40004741670 */
[----:B------:R-:W-:-:S05]  /*3950*/  F2FP.F16.E4M3.UNPACK_B R4, R4 ;  /* 0x00000004ff04723e */ /* 0x000fca00020006ff */
[----:B----4-:R-:W-:-:S05]  /*3960*/  HADD2.F32 R5, -RZ, R4.H0_H0 ;  /* 0x20000004ff057230 */ /* 0x010fca0000004100 */
[----:B------:R-:W-:-:S04]  /*3970*/  FMUL R4, R5, R0 ;  /* 0x0000000005047220 */ /* 0x000fc80000400000 */
[----:B------:R-:W-:-:S05]  /*3980*/  FFMA R4, R27, R6, R4 ;  /* 0x000000061b047223 */ /* 0x000fca0000000004 */
[----:B------:R-:W-:Y:S02]  /*3990*/  F2FP.SATFINITE.E4M3.F32.PACK_AB_MERGE_C R5, RZ, R4, RZ ;  /* 0x00000004ff05723e */ /* 0x000fe400048070ff */
[----:B------:R-:W-:-:S03]  /*39a0*/  PRMT R4, RZ, 0x7610, R4 ;  /* 0x00007610ff047816 */ /* 0x000fc60000000004 */
[----:B------:R4:W-:Y:S01]  /*39b0*/  @!P3 STG.E.U8 desc[UR12][R10.64+0x1], R5 ;  /* 0x000001050a00b986 */ /* 0x0009e2000c10110c */
[----:B------:R-:W-:Y:S05]  /*39c0*/  @P2 BRA `(.L_x_102) ;  /* 0x0000000000042947 */ /* 0x000fea0003800000 */
[----:B------:R0:W5:Y:S02]  /*39d0*/  LDG.E.U8 R4, desc[UR12][R12.64+0x8] ;  /* 0x0000080c0c047981 */ /* 0x000164000c1e1100 */
.L_x_102:
[----:B------:R-:W-:Y:S05]  /*39e0*/  BSYNC B0 ;  /* 0x0000000000007941 */ /* 0x000fea0003800000 */
.L_x_101:
[----:B-----5:R-:W-:Y:S01]  /*39f0*/  LOP3.LUT R4, R4, 0xff, RZ, 0xc0, !PT ;  /* 0x000000ff04047812 */ /* 0x020fe200078ec0ff */
[----:B------:R-:W-:Y:S01]  /*3a00*/  BSSY B0, `(.L_x_103) ;  /* 0x000000b000007945 */ /* 0x000fe20003800000 */
[----:B------:R-:W-:Y:S02]  /*3a10*/  ISETP.LT.OR P3, PT, R7, 0xa, !P0 ;  /* 0x0000000a0700780c */ /* 0x000fe40004761670 */
[----:B------:R-:W-:-:S05]  /*3a20*/  F2FP.F16.E4M3.UNPACK_B R4, R4 ;  /* 0x00000004ff04723e */ /* 0x000fca00020006ff */
[----:B----4-:R-:W-:Y:S01]  /*3a30*/  HADD2.F32 R5, -RZ, R4.H0_H0 ;  /* 0x20000004ff057230 */ /* 0x010fe20000004100 */
[----:B------:R-:W-:-:S04]  /*3a40*/  PRMT R4, RZ, 0x7610, R4 ;  /* 0x00007610ff047816 */ /* 0x000fc80000000004 */
[----:B------:R-:W-:-:S04]  /*3a50*/  FMUL R5, R5, R0 ;  /* 0x0000000005057220 */ /* 0x000fc80000400000 */
[----:B------:R-:W-:-:S05]  /*3a60*/  FFMA R5, R28, R6, R5 ;  /* 0x000000061c057223 */ /* 0x000fca0000000005 */
[----:B------:R-:W-:-:S05]  /*3a70*/  F2FP.SATFINITE.E4M3.F32.PACK_AB_MERGE_C R5, RZ, R5, RZ ;  /* 0x00000005ff05723e */ /* 0x000fca00048070ff */
[----:B------:R4:W-:Y:S01]  /*3a80*/  @!P2 STG.E.U8 desc[UR12][R8.64+0x8], R5 ;  /* 0x000008050800a986 */ /* 0x0009e2000c10110c */
[----:B------:R-:W-:Y:S05]  /*3a90*/  @P3 BRA `(.L_x_104) ;  /* 0x0000000000043947 */ /* 0x000fea0003800000 */
[----:B------:R0:W5:Y:S02]  /*3aa0*/  LDG.E.U8 R4, desc[UR12][R12.64+0x9] ;  /* 0x0000090c0c047981 */ /* 0x000164000c1e1100 */
.L_x_104:
[----:B------:R-:W-:Y:S05]  /*3ab0*/  BSYNC B0 ;  /* 0x0000000000007941 */ /* 0x000fea0003800000 */
.L_x_103:
        /* <DEDUP_REMOVED lines=12> */
.L_x_106:
[----:B------:R-:W-:Y:S05]  /*3b80*/  BSYNC B0 ;  /* 0x0000000000007941 */ /* 0x000fea0003800000 */
.L_x_105:
        /* <DEDUP_REMOVED lines=12> */
.L_x_108:
[----:B------:R-:W-:Y:S05]  /*3c50*/  BSYNC B0 ;  /* 0x0000000000007941 */ /* 0x000fea0003800000 */
.L_x_107:
        /* <DEDUP_REMOVED lines=12> */
.L_x_110:
[----:B------:R-:W-:Y:S05]  /*3d20*/  BSYNC B0 ;  /* 0x0000000000007941 */ /* 0x000fea0003800000 */
.L_x_109:
        /* <DEDUP_REMOVED lines=12> */
.L_x_112:
[----:B------:R-:W-:Y:S05]  /*3df0*/  BSYNC B0 ;  /* 0x0000000000007941 */ /* 0x000fea0003800000 */
.L_x_111:
        /* <DEDUP_REMOVED lines=12> */
.L_x_114:
[----:B------:R-:W-:Y:S05]  /*3ec0*/  BSYNC B0 ;  /* 0x0000000000007941 */ /* 0x000fea0003800000 */
.L_x_113:
        /* <DEDUP_REMOVED lines=12> */
.L_x_116:
[----:B------:R-:W-:Y:S05]  /*3f90*/  BSYNC B0 ;  /* 0x0000000000007941 */ /* 0x000fea0003800000 */
.L_x_115:
        /* <DEDUP_REMOVED lines=12> */
.L_x_118:
[----:B------:R-:W-:Y:S05]  /*4060*/  BSYNC B0 ;  /* 0x0000000000007941 */ /* 0x000fea0003800000 */
.L_x_117:
        /* <DEDUP_REMOVED lines=12> */
.L_x_120:
[----:B------:R-:W-:Y:S05]  /*4130*/  BSYNC B0 ;  /* 0x0000000000007941 */ /* 0x000fea0003800000 */
.L_x_119:
        /* <DEDUP_REMOVED lines=12> */
.L_x_122:
[----:B------:R-:W-:Y:S05]  /*4200*/  BSYNC B0 ;  /* 0x0000000000007941 */ /* 0x000fea0003800000 */
.L_x_121:
        /* <DEDUP_REMOVED lines=12> */
.L_x_124:
[----:B------:R-:W-:Y:S05]  /*42d0*/  BSYNC B0 ;  /* 0x0000000000007941 */ /* 0x000fea0003800000 */
.L_x_123:
        /* <DEDUP_REMOVED lines=12> */
.L_x_126:
[----:B------:R-:W-:Y:S05]  /*43a0*/  BSYNC B0 ;  /* 0x0000000000007941 */ /* 0x000fea0003800000 */
.L_x_125:
        /* <DEDUP_REMOVED lines=12> */
.L_x_128:
[----:B------:R-:W-:Y:S05]  /*4470*/  BSYNC B0 ;  /* 0x0000000000007941 */ /* 0x000fea0003800000 */
.L_x_127:
        /* <DEDUP_REMOVED lines=12> */
.L_x_130:
[----:B------:R-:W-:Y:S05]  /*4540*/  BSYNC B0 ;  /* 0x0000000000007941 */ /* 0x000fea0003800000 */
.L_x_129:
        /* <DEDUP_REMOVED lines=12> */
.L_x_132:
[----:B------:R-:W-:Y:S05]  /*4610*/  BSYNC B0 ;  /* 0x0000000000007941 */ /* 0x000fea0003800000 */
.L_x_131:
        /* <DEDUP_REMOVED lines=12> */
.L_x_134:
[----:B------:R-:W-:Y:S05]  /*46e0*/  BSYNC B0 ;  /* 0x0000000000007941 */ /* 0x000fea0003800000 */
.L_x_133:
        /* <DEDUP_REMOVED lines=12> */
.L_x_136:
[----:B------:R-:W-:Y:S05]  /*47b0*/  BSYNC B0 ;  /* 0x0000000000007941 */ /* 0x000fea0003800000 */
.L_x_135:
        /* <DEDUP_REMOVED lines=12> */
.L_x_138:
[----:B------:R-:W-:Y:S05]  /*4880*/  BSYNC B0 ;  /* 0x0000000000007941 */ /* 0x000fea0003800000 */
.L_x_137:
        /* <DEDUP_REMOVED lines=12> */
.L_x_140:
[----:B------:R-:W-:Y:S05]  /*4950*/  BSYNC B0 ;  /* 0x0000000000007941 */ /* 0x000fea0003800000 */
.L_x_139:
        /* <DEDUP_REMOVED lines=12> */
.L_x_142:
[----:B------:R-:W-:Y:S05]  /*4a20*/  BSYNC B0 ;  /* 0x0000000000007941 */ /* 0x000fea0003800000 */
.L_x_141:
[----:B-----5:R-:W-:Y:S01]  /*4a30*/  F2FP.F16.E4M3.UNPACK_B R4, R4 ;  /* 0x00000004ff04723e */ /* 0x020fe200020006ff */
[----:B------:R-:W-:Y:S01]  /*4a40*/  BSSY B0, `(.L_x_143) ;  /* 0x000000a000007945 */ /* 0x000fe20003800000 */
[----:B------:R-:W-:-:S03]  /*4a50*/  ISETP.LT.OR P3, PT, R7, 0x32, !P0 ;  /* 0x000000320700780c */ /* 0x000fc60004761670 */
        /* <DEDUP_REMOVED lines=8> */
.L_x_144:
[----:B------:R-:W-:Y:S05]  /*4ae0*/  BSYNC B0 ;  /* 0x0000000000007941 */ /* 0x000fea0003800000 */
.L_x_143:
[----:B-----5:R-:W-:Y:S01]  /*4af0*/  F2FP.F16.E4M3.UNPACK_B R4, R4 ;  /* 0x00000004ff04723e */ /* 0x020fe200020006ff */
[----:B------:R-:W-:Y:S01]  /*4b00*/  BSSY B0, `(.L_x_145) ;  /* 0x000000a000007945 */ /* 0x000fe20003800000 */
[----:B------:R-:W-:-:S03]  /*4b10*/  ISETP.LT.OR P2, PT, R7, 0x31, !P1 ;  /* 0x000000310700780c */ /* 0x000fc60004f41670 */
        /* <DEDUP_REMOVED lines=8> */
.L_x_146:
[----:B------:R-:W-:Y:S05]  /*4ba0*/  BSYNC B0 ;  /* 0x0000000000007941 */ /* 0x000fea0003800000 */
.L_x_145:
        /* <DEDUP_REMOVED lines=11> */
.L_x_148:
[----:B------:R-:W-:Y:S05]  /*4c60*/  BSYNC B0 ;  /* 0x0000000000007941 */ /* 0x000fea0003800000 */
.L_x_147:
        /* <DEDUP_REMOVED lines=11> */
.L_x_150:
[----:B------:R-:W-:Y:S05]  /*4d20*/  BSYNC B0 ;  /* 0x0000000000007941 */ /* 0x000fea0003800000 */
.L_x_149:
        /* <DEDUP_REMOVED lines=11> */
.L_x_152:
[----:B------:R-:W-:Y:S05]  /*4de0*/  BSYNC B0 ;  /* 0x0000000000007941 */ /* 0x000fea0003800000 */
.L_x_151:
        /* <DEDUP_REMOVED lines=11> */
.L_x_154:
[----:B------:R-:W-:Y:S05]  /*4ea0*/  BSYNC B0 ;  /* 0x0000000000007941 */ /* 0x000fea0003800000 */
.L_x_153:
        /* <DEDUP_REMOVED lines=11> */
.L_x_156:
[----:B------:R-:W-:Y:S05]  /*4f60*/  BSYNC B0 ;  /* 0x0000000000007941 */ /* 0x000fea0003800000 */
.L_x_155:
[----:B-----5:R-:W-:-:S05]  /*4f70*/  F2FP.F16.E4M3.UNPACK_B R4, R4 ;  /* 0x00000004ff04723e */ /* 0x020fca00020006ff */
[----:B0--3--:R-:W-:-:S05]  /*4f80*/  HADD2.F32 R3, -RZ, R4.H0_H0 ;  /* 0x20000004ff037230 */ /* 0x009fca0000004100 */
[----:B------:R-:W-:-:S04]  /*4f90*/  FMUL R0, R3, R0 ;  /* 0x0000000003007220 */ /* 0x000fc80000400000 */
[----:B------:R-:W-:-:S05]  /*4fa0*/  FFMA R0, R55, R6, R0 ;  /* 0x0000000637007223 */ /* 0x000fca0000000000 */
[----:B------:R-:W-:Y:S01]  /*4fb0*/  F2FP.SATFINITE.E4M3.F32.PACK_AB_MERGE_C R3, RZ, R0, RZ ;  /* 0x00000000ff03723e */ /* 0x000fe200048070ff */
[----:B------:R-:W-:Y:S06]  /*4fc0*/  @P1 EXIT ;  /* 0x000000000000194d */ /* 0x000fec0003800000 */
[----:B------:R-:W-:Y:S01]  /*4fd0*/  STG.E.U8 desc[UR12][R10.64+0x39], R3 ;  /* 0x000039030a007986 */ /* 0x000fe2000c10110c */
[----:B------:R-:W-:Y:S05]  /*4fe0*/  EXIT ;  /* 0x000000000000794d */ /* 0x000fea0003800000 */
.L_x_28:
[----:B------:R-:W-:Y:S01]  /*4ff0*/  ISETP.GE.AND P0, PT, R14, 0x1, PT ;  /* 0x000000010e00780c */ /* 0x000fe20003f06270 */
[-C--:B--2---:R-:W-:Y:S01]  /*5000*/  FMUL R57, R57, R6.reuse ;  /* 0x0000000639397220 */ /* 0x084fe20000400000 */
[-C--:B------:R-:W-:Y:S01]  /*5010*/  FMUL R56, R56, R6.reuse ;  /* 0x0000000638387220 */ /* 0x080fe20000400000 */
[----:B------:R-:W-:Y:S01]  /*5020*/  ISETP.GE.AND P2, PT, R14, 0x9, PT ;  /* 0x000000090e00780c */ /* 0x000fe20003f46270 */
[-C--:B------:R-:W-:Y:S01]  /*5030*/  FMUL R58, R58, R6.reuse ;  /* 0x000000063a3a7220 */ /* 0x080fe20000400000 */
[----:B------:R-:W-:Y:S01]  /*5040*/  ISETP.LT.OR P3, PT, R7, 0x2, !P0 ;  /* 0x000000020700780c */ /* 0x000fe20004761670 */
[-C--:B------:R-:W-:Y:S01]  /*5050*/  FMUL R59, R59, R6.reuse ;  /* 0x000000063b3b7220 */ /* 0x080fe20000400000 */
[----:B------:R-:W-:Y:S01]  /*5060*/  ISETP.LT.OR P1, PT, R7, 0x1, !P0 ;  /* 0x000000010700780c */ /* 0x000fe20004721670 */
[-C--:B------:R-:W-:Y:S01]  /*5070*/  FMUL R60, R60, R6.reuse ;  /* 0x000000063c3c7220 */ /* 0x080fe20000400000 */
[----:B------:R-:W-:Y:S01]  /*5080*/  F2FP.SATFINITE.E4M3.F32.PACK_AB_MERGE_C R57, RZ, R57, RZ ;  /* 0x00000039ff39723e */ /* 0x000fe200048070ff */
[----:B------:R-:W-:Y:S01]  /*5090*/  FMUL R61, R61, R6 ;  /* 0x000000063d3d7220 */ /* 0x000fe20000400000 */
[----:B------:R-:W-:Y:S01]  /*50a0*/  F2FP.SATFINITE.E4M3.F32.PACK_AB_MERGE_C R3, RZ, R56, RZ ;  /* 0x00000038ff03723e */ /* 0x000fe200048070ff */
[-C--:B------:R-:W-:Y:S01]  /*50b0*/  FMUL R62, R62, R6.reuse ;  /* 0x000000063e3e7220 */ /* 0x080fe20000400000 */
[----:B------:R-:W-:Y:S01]  /*50c0*/  ISETP.LT.OR P4, PT, R7, 0x2, !P2 ;  /* 0x000000020700780c */ /* 0x000fe20005781670 */
[-C--:B------:R-:W-:Y:S01]  /*50d0*/  FMUL R63, R63, R6.reuse ;  /* 0x000000063f3f7220 */ /* 0x080fe20000400000 */
[C---:B------:R-:W-:Y:S01]  /*50e0*/  ISETP.LT.OR P5, PT, R7.reuse, 0x9, !P0 ;  /* 0x000000090700780c */ /* 0x040fe200047a1670 */
[-C--:B------:R-:W-:Y:S01]  /*50f0*/  FMUL R64, R64, R6.reuse ;  /* 0x0000000640407220 */ /* 0x080fe20000400000 */
[C---:B------:R-:W-:Y:S01]  /*5100*/  ISETP.LT.OR P6, PT, R7.reuse, 0xa, !P0 ;  /* 0x0000000a0700780c */ /* 0x040fe200047c1670 */
[----:B------:R-:W-:Y:S01]  /*5110*/  @!P3 STG.E.U8 desc[UR12][R12.64+0x1], R57 ;  /* 0x000001390c00b986 */ /* 0x000fe2000c10110c */
[----:B------:R-:W-:Y:S01]  /*5120*/  ISETP.LT.OR P3, PT, R7, 0x1, !P2 ;  /* 0x000000010700780c */ /* 0x000fe20005761670 */
[-C--:B------:R-:W-:Y:S01]  /*5130*/  FMUL R65, R65, R6.reuse ;  /* 0x0000000641417220 */ /* 0x080fe20000400000 */
[----:B------:R-:W-:Y:S01]  /*5140*/  F2FP.SATFINITE.E4M3.F32.PACK_AB_MERGE_C R59, RZ, R59, RZ ;  /* 0x0000003bff3b723e */ /* 0x000fe200048070ff */
[----:B------:R0:W-:Y:S01]  /*5150*/  @!P1 STG.E.U8 desc[UR12][R12.64], R3 ;  /* 0x000000030c009986 */ /* 0x0001e2000c10110c */
[----:B------:R-:W-:Y:S01]  /*5160*/  ISETP.LT.OR P1, PT, R7, 0x9, !P2 ;  /* 0x000000090700780c */ /* 0x000fe20005721670 */
[----:B------:R-:W-:Y:S01]  /*5170*/  FMUL R66, R66, R6 ;  /* 0x0000000642427220 */ /* 0x000fe20000400000 */
[----:B------:R-:W-:Y:S01]  /*5180*/  F2FP.SATFINITE.E4M3.F32.PACK_AB_MERGE_C R5, RZ, R60, RZ ;  /* 0x0000003cff05723e */ /* 0x000fe200048070ff */
[----:B------:R-:W-:Y:S01]  /*5190*/  @!P4 STG.E.U8 desc[UR12][R16.64+0x1], R59 ;  /* 0x0000013b1000c986 */ /* 0x000fe2000c10110c */
[----:B------:R-:W-:Y:S01]  /*51a0*/  F2FP.SATFINITE.E4M3.F32.PACK_AB_MERGE_C R61, RZ, R61, RZ ;  /* 0x0000003dff3d723e */ /* 0x000fe200048070ff */
[----:B------:R-:W-:Y:S01]  /*51b0*/  FMUL R67, R67, R6 ;  /* 0x0000000643437220 */ /* 0x000fe20000400000 */
[----:B------:R-:W-:Y:S01]  /*51c0*/  F2FP.SATFINITE.E4M3.F32.PACK_AB_MERGE_C R15, RZ, R62, RZ ;  /* 0x0000003eff0f723e */ /* 0x000fe200048070ff */
[-C--:B------:R-:W-:Y:S01]  /*51d0*/  FMUL R68, R68, R6.reuse ;  /* 0x0000000644447220 */ /* 0x080fe20000400000 */
[----:B------:R-:W-:Y:S01]  /*51e0*/  ISETP.LT.OR P4, PT, R7, 0x12, !P0 ;  /* 0x000000120700780c */ /* 0x000fe20004781670 */
[-C--:B------:R-:W-:Y:S01]  /*51f0*/  FMUL R69, R69, R6.reuse ;  /* 0x0000000645457220 */ /* 0x080fe20000400000 */
[----:B------:R-:W-:Y:S01]  /*5200*/  F2FP.SATFINITE.E4M3.F32.PACK_AB_MERGE_C R63, RZ, R63, RZ ;  /* 0x0000003fff3f723e */ /* 0x000fe200048070ff */
[----:B------:R-:W-:Y:S01]  /*5210*/  FMUL R70, R70, R6 ;  /* 0x0000000646467220 */ /* 0x000fe20000400000 */
[----:B0-----:R-:W-:Y:S01]  /*5220*/  F2FP.SATFINITE.E4M3.F32.PACK_AB_MERGE_C R3, RZ, R58, RZ ;  /* 0x0000003aff03723e */ /* 0x001fe200048070ff */
[-C--:B------:R-:W-:Y:S01]  /*5230*/  FMUL R71, R71, R6.reuse ;  /* 0x0000000647477220 */ /* 0x080fe20000400000 */
[----:B------:R-:W-:Y:S01]  /*5240*/  F2FP.SATFINITE.E4M3.F32.PACK_AB_MERGE_C R65, RZ, R65, RZ ;  /* 0x00000041ff41723e */ /* 0x000fe200048070ff */
[-C--:B------:R-:W-:Y:S01]  /*5250*/  FMUL R72, R72, R6.reuse ;  /* 0x0000000648487220 */ /* 0x080fe20000400000 */
[----:B------:R-:W-:Y:S01]  /*5260*/  F2FP.SATFINITE.E4M3.F32.PACK_AB_MERGE_C R67, RZ, R67, RZ ;  /* 0x00000043ff43723e */ /* 0x000fe200048070ff */
[----:B------:R0:W-:Y:S01]  /*5270*/  @!P3 STG.E.U8 desc[UR12][R16.64], R3 ;  /* 0x000000031000b986 */ /* 0x0001e2000c10110c */
[----:B------:R-:W-:Y:S01]  /*5280*/  ISETP.LT.OR P3, PT, R7, 0xa, !P2 ;  /* 0x0000000a0700780c */ /* 0x000fe20005761670 */
[-C--:B------:R-:W-:Y:S01]  /*5290*/  FMUL R73, R73, R6.reuse ;  /* 0x0000000649497220 */ /* 0x080fe20000400000 */
[----:B------:R-:W-:Y:S01]  /*52a0*/  F2FP.SATFINITE.E4M3.F32.PACK_AB_MERGE_C R69, RZ, R69, RZ ;  /* 0x00000045ff45723e */ /* 0x000fe200048070ff */
[----:B------:R1:W-:Y:S01]  /*52b0*/  @!P5 STG.E.U8 desc[UR12][R12.64+0x8], R5 ;  /* 0x000008050c00d986 */ /* 0x0003e2000c10110c */
[C---:B------:R-:W-:Y:S01]  /*52c0*/  ISETP.LT.OR P5, PT, R7.reuse, 0x11, !P2 ;  /* 0x000000110700780c */ /* 0x040fe200057a1670 */
[-C--:B------:R-:W-:Y:S01]  /*52d0*/  FMUL R74, R74, R6.reuse ;  /* 0x000000064a4a7220 */ /* 0x080fe20000400000 */
[----:B------:R-:W-:Y:S01]  /*52e0*/  F2FP.SATFINITE.E4M3.F32.PACK_AB_MERGE_C R71, RZ, R71, RZ ;  /* 0x00000047ff47723e */ /* 0x000fe200048070ff */
[----:B------:R-:W-:Y:S01]  /*52f0*/  @!P6 STG.E.U8 desc[UR12][R12.64+0x9], R61 ;  /* 0x0000093d0c00e986 */ /* 0x000fe2000c10110c */
[----:B------:R-:W-:Y:S01]  /*5300*/  ISETP.LT.OR P6, PT, R7, 0x12, !P2 ;  /* 0x000000120700780c */ /* 0x000fe200057c1670 */
[-C--:B------:R-:W-:Y:S01]  /*5310*/  FMUL R75, R75, R6.reuse ;  /* 0x000000064b4b7220 */ /* 0x080fe20000400000 */
[-C--:B------:R-:W-:Y:S01]  /*5320*/  FMUL R76, R76, R6.reuse ;  /* 0x000000064c4c7220 */ /* 0x080fe20000400000 */
[----:B------:R2:W-:Y:S01]  /*5330*/  @!P1 STG.E.U8 desc[UR12][R16.64+0x8], R15 ;  /* 0x0000080f10009986 */ /* 0x0005e2000c10110c */
[----:B------:R-:W-:Y:S01]  /*5340*/  ISETP.LT.OR P1, PT, R7, 0x11, !P0 ;  /* 0x000000110700780c */ /* 0x000fe20004721670 */
[----:B------:R-:W-:Y:S01]  /*5350*/  FMUL R77, R77, R6 ;  /* 0x000000064d4d7220 */ /* 0x000fe20000400000 */
[----:B0-----:R-:W-:Y:S01]  /*5360*/  F2FP.SATFINITE.E4M3.F32.PACK_AB_MERGE_C R3, RZ, R64, RZ ;  /* 0x00000040ff03723e */ /* 0x001fe200048070ff */
[----:B------:R-:W-:Y:S01]  /*5370*/  @!P3 STG.E.U8 desc[UR12][R16.64+0x9], R63 ;  /* 0x0000093f1000b986 */ /* 0x000fe2000c10110c */
[----:B-1----:R-:W-:Y:S01]  /*5380*/  F2FP.SATFINITE.E4M3.F32.PACK_AB_MERGE_C R5, RZ, R66, RZ ;  /* 0x00000042ff05723e */ /* 0x002fe200048070ff */
[-C--:B------:R-:W-:Y:S01]  /*5390*/  FMUL R78, R78, R6.reuse ;  /* 0x000000064e4e7220 */ /* 0x080fe20000400000 */
[C---:B------:R-:W-:Y:S01]  /*53a0*/  ISETP.LT.OR P3, PT, R7.reuse, 0x19, !P0 ;  /* 0x000000190700780c */ /* 0x040fe20004761670 */
[----:B------:R-:W-:Y:S01]  /*53b0*/  @!P4 STG.E.U8 desc[UR12][R12.64+0x11], R65 ;  /* 0x000011410c00c986 */ /* 0x000fe2000c10110c */
[----:B------:R-:W-:Y:S01]  /*53c0*/  ISETP.LT.OR P4, PT, R7, 0x1a, !P0 ;  /* 0x0000001a0700780c */ /* 0x000fe20004781670 */
[-C--:B------:R-:W-:Y:S01]  /*53d0*/  FMUL R79, R79, R6.reuse ;  /* 0x000000064f4f7220 */ /* 0x080fe20000400000 */
[----:B------:R-:W-:Y:S01]  /*53e0*/  F2FP.SATFINITE.E4M3.F32.PACK_AB_MERGE_C R73, RZ, R73, RZ ;  /* 0x00000049ff49723e */ /* 0x000fe200048070ff */
[----:B------:R-:W-:Y:S01]  /*53f0*/  FMUL R81, R81, R6 ;  /* 0x0000000651517220 */ /* 0x000fe20000400000 */
[----:B--2---:R-:W-:Y:S01]  /*5400*/  F2FP.SATFINITE.E4M3.F32.PACK_AB_MERGE_C R15, RZ, R72, RZ ;  /* 0x00000048ff0f723e */ /* 0x004fe200048070ff */
[----:B------:R0:W-:Y:S01]  /*5410*/  @!P1 STG.E.U8 desc[UR12][R12.64+0x10], R3 ;  /* 0x000010030c009986 */ /* 0x0001e2000c10110c */
[C---:B------:R-:W-:Y:S01]  /*5420*/  ISETP.LT.OR P1, PT, R7.reuse, 0x21, !P0 ;  /* 0x000000210700780c */ /* 0x040fe20004721670 */
        /* <DEDUP_REMOVED lines=8> */
[----:B------:R-:W-:Y:S01]  /*54b0*/  FMUL R83, R83, R6 ;  /* 0x0000000653537220 */ /* 0x000fe20000400000 */
[----:B------:R-:W-:Y:S01]  /*54c0*/  F2FP.SATFINITE.E4M3.F32.PACK_AB_MERGE_C R79, RZ, R79, RZ ;  /* 0x0000004fff4f723e */ /* 0x000fe200048070ff */
[----:B------:R-:W-:Y:S01]  /*54d0*/  @!P4 STG.E.U8 desc[UR12][R12.64+0x19], R69 ;  /* 0x000019450c00c986 */ /* 0x000fe2000c10110c */
[----:B0-----:R-:W-:Y:S01]  /*54e0*/  F2FP.SATFINITE.E4M3.F32.PACK_AB_MERGE_C R3, RZ, R68, RZ ;  /* 0x00000044ff03723e */ /* 0x001fe200048070ff */
[-C--:B------:R-:W-:Y:S01]  /*54f0*/  FMUL R84, R84, R6.reuse ;  /* 0x0000000654547220 */ /* 0x080fe20000400000 */
[----:B------:R-:W-:Y:S01]  /*5500*/  ISETP.LT.OR P4, PT, R7, 0x22, !P2 ;  /* 0x000000220700780c */ /* 0x000fe20005781670 */
[----:B------:R-:W-:Y:S01]  /*5510*/  FMUL R85, R85, R6 ;  /* 0x0000000655557220 */ /* 0x000fe20000400000 */
[----:B-1----:R-:W-:Y:S01]  /*5520*/  F2FP.SATFINITE.E4M3.F32.PACK_AB_MERGE_C R5, RZ, R70, RZ ;  /* 0x00000046ff05723e */ /* 0x002fe200048070ff */
[----:B------:R0:W-:Y:S01]  /*5530*/  @!P3 STG.E.U8 desc[UR12][R12.64+0x18], R3 ;  /* 0x000018030c00b986 */ /* 0x0001e2000c10110c */
[C---:B------:R-:W-:Y:S01]  /*5540*/  ISETP.LT.OR P3, PT, R7.reuse, 0x22, !P0 ;  /* 0x000000220700780c */ /* 0x040fe20004761670 */
[-C--:B------:R-:W-:Y:S01]  /*5550*/  FMUL R86, R86, R6.reuse ;  /* 0x0000000656567220 */ /* 0x080fe20000400000 */
[----:B------:R-:W-:Y:S01]  /*5560*/  F2FP.SATFINITE.E4M3.F32.PACK_AB_MERGE_C R81, RZ, R81, RZ ;  /* 0x00000051ff51723e */ /* 0x000fe200048070ff */
[----:B------:R1:W-:Y:S01]  /*5570*/  @!P5 STG.E.U8 desc[UR12][R16.64+0x18], R5 ;  /* 0x000018051000d986 */ /* 0x0003e2000c10110c */
[----:B------:R-:W-:Y:S01]  /*5580*/  ISETP.LT.OR P5, PT, R7, 0x29, !P0 ;  /* 0x000000290700780c */ /* 0x000fe200047a1670 */
[-C--:B------:R-:W-:Y:S01]  /*5590*/  FMUL R87, R87, R6.reuse ;  /* 0x0000000657577220 */ /* 0x080fe20000400000 */
[----:B------:R-:W-:Y:S01]  /*55a0*/  F2FP.SATFINITE.E4M3.F32.PACK_AB_MERGE_C R83, RZ, R83, RZ ;  /* 0x00000053ff53723e */ /* 0x000fe200048070ff */
[----:B------:R-:W-:Y:S01]  /*55b0*/  @!P6 STG.E.U8 desc[UR12][R16.64+0x19], R71 ;  /* 0x000019471000e986 */ /* 0x000fe2000c10110c */
[C---:B------:R-:W-:Y:S01]  /*55c0*/  ISETP.LT.OR P6, PT, R7.reuse, 0x2a, !P0 ;  /* 0x0000002a0700780c */ /* 0x040fe200047c1670 */
[-C--:B------:R-:W-:Y:S01]  /*55d0*/  FMUL R24, R24, R6.reuse ;  /* 0x0000000618187220 */ /* 0x080fe20000400000 */
[----:B------:R-:W-:Y:S01]  /*55e0*/  F2FP.SATFINITE.E4M3.F32.PACK_AB_MERGE_C R85, RZ, R85, RZ ;  /* 0x00000055ff55723e */ /* 0x000fe200048070ff */
        /* <DEDUP_REMOVED lines=25> */
[----:B------:R-:W-:Y:S01]  /*5780*/  FMUL R32, R32, R6 ;  /* 0x0000000620207220 */ /* 0x000fe20000400000 */
[----:B0-----:R-:W-:Y:S01]  /*5790*/  F2FP.SATFINITE.E4M3.F32.PACK_AB_MERGE_C R3, RZ, R78, RZ ;  /* 0x0000004eff03723e */ /* 0x001fe200048070ff */
[----:B------:R-:W-:Y:S01]  /*57a0*/  @!P3 STG.E.U8 desc[UR12][R16.64+0x29], R79 ;  /* 0x0000294f1000b986 */ /* 0x000fe2000c10110c */
[----:B------:R-:W-:Y:S01]  /*57b0*/  ISETP.LT.OR P3, PT, R7, 0x3a, !P0 ;  /* 0x0000003a0700780c */ /* 0x000fe20004761670 */
[----:B------:R-:W-:Y:S01]  /*57c0*/  FMUL R33, R33, R6 ;  /* 0x0000000621217220 */ /* 0x000fe20000400000 */
[----:B-1----:R-:W-:Y:S01]  /*57d0*/  F2FP.SATFINITE.E4M3.F32.PACK_AB_MERGE_C R5, RZ, R80, RZ ;  /* 0x00000050ff05723e */ /* 0x002fe200048070ff */
[----:B------:R0:W-:Y:S01]  /*57e0*/  @!P1 STG.E.U8 desc[UR12][R16.64+0x28], R3 ;  /* 0x0000280310009986 */ /* 0x0001e2000c10110c */
[----:B------:R-:W-:Y:S01]  /*57f0*/  ISETP.GE.AND P1, PT, R14, 0x41, PT ;  /* 0x000000410e00780c */ /* 0x000fe20003f26270 */
[-C--:B------:R-:W-:Y:S01]  /*5800*/  FMUL R34, R34, R6.reuse ;  /* 0x0000000622227220 */ /* 0x080fe20000400000 */
[----:B------:R-:W-:Y:S01]  /*5810*/  F2FP.SATFINITE.E4M3.F32.PACK_AB_MERGE_C R29, RZ, R29, RZ ;  /* 0x0000001dff1d723e */ /* 0x000fe200048070ff */
[----:B------:R-:W-:Y:S01]  /*5820*/  @!P5 STG.E.U8 desc[UR12][R12.64+0x31], R81 ;  /* 0x000031510c00d986 */ /* 0x000fe2000c10110c */
[----:B------:R-:W-:Y:S01]  /*5830*/  ISETP.LT.OR P5, PT, R7, 0x32, !P2 ;  /* 0x000000320700780c */ /* 0x000fe200057a1670 */
[-C--:B------:R-:W-:Y:S01]  /*5840*/  FMUL R35, R35, R6.reuse ;  /* 0x0000000623237220 */ /* 0x080fe20000400000 */
[----:B------:R-:W-:Y:S01]  /*5850*/  F2FP.SATFINITE.E4M3.F32.PACK_AB_MERGE_C R31, RZ, R31, RZ ;  /* 0x0000001fff1f723e */ /* 0x000fe200048070ff */
[----:B------:R1:W-:Y:S01]  /*5860*/  @!P4 STG.E.U8 desc[UR12][R12.64+0x30], R5 ;  /* 0x000030050c00c986 */ /* 0x0003e2000c10110c */
[C---:B------:R-:W-:Y:S01]  /*5870*/  ISETP.LT.OR P4, PT, R7.reuse, 0x39, !P0 ;  /* 0x000000390700780c */ /* 0x040fe20004781670 */
[-C--:B------:R-:W-:Y:S01]  /*5880*/  FMUL R36, R36, R6.reuse ;  /* 0x0000000624247220 */ /* 0x080fe20000400000 */
[----:B------:R-:W-:Y:S01]  /*5890*/  ISETP.GE.AND P0, PT, R14, 0x49, PT ;  /* 0x000000490e00780c */ /* 0x000fe20003f06270 */
[----:B------:R-:W-:Y:S01]  /*58a0*/  @!P6 STG.E.U8 desc[UR12][R16.64+0x30], R15 ;  /* 0x0000300f1000e986 */ /* 0x000fe2000c10110c */
[----:B------:R-:W-:Y:S01]  /*58b0*/  ISETP.LT.OR P6, PT, R7, 0x39, !P2 ;  /* 0x000000390700780c */ /* 0x000fe200057c1670 */
[----:B------:R-:W-:Y:S01]  /*58c0*/  FMUL R37, R37, R6 ;  /* 0x0000000625257220 */ /* 0x000fe20000400000 */
[----:B0-----:R-:W-:Y:S01]  /*58d0*/  F2FP.SATFINITE.E4M3.F32.PACK_AB_MERGE_C R3, RZ, R84, RZ ;  /* 0x00000054ff03723e */ /* 0x001fe200048070ff */
[-C--:B------:R-:W-:Y:S01]  /*58e0*/  FMUL R38, R38, R6.reuse ;  /* 0x0000000626267220 */ /* 0x080fe20000400000 */
[C---:B------:R-:W-:Y:S01]  /*58f0*/  ISETP.LT.OR P2, PT, R7.reuse, 0x3a, !P2 ;  /* 0x0000003a0700780c */ /* 0x040fe20005741670 */
[----:B------:R-:W-:Y:S01]  /*5900*/  @!P5 STG.E.U8 desc[UR12][R16.64+0x31], R83 ;  /* 0x000031531000d986 */ /* 0x000fe2000c10110c */
        /* <DEDUP_REMOVED lines=24> */
[----:B--2---:R-:W-:Y:S01]  /*5a90*/  F2FP.SATFINITE.E4M3.F32.PACK_AB_MERGE_C R5, RZ, R26, RZ ;  /* 0x0000001aff05723e */ /* 0x004fe200048070ff */
[-C--:B------:R-:W-:Y:S01]  /*5aa0*/  FMUL R45, R45, R6.reuse ;  /* 0x000000062d2d7220 */ /* 0x080fe20000400000 */
[C---:B------:R-:W-:Y:S01]  /*5ab0*/  ISETP.LT.OR P3, PT, R7.reuse, 0x9, !P1 ;  /* 0x000000090700780c */ /* 0x040fe20004f61670 */
[----:B------:R-:W-:Y:S01]  /*5ac0*/  @!P6 STG.E.U8 desc[UR12][R10.64+0x1], R27 ;  /* 0x0000011b0a00e986 */ /* 0x000fe2000c10110c */
[C---:B------:R-:W-:Y:S01]  /*5ad0*/  ISETP.LT.OR P6, PT, R7.reuse, 0xa, !P0 ;  /* 0x0000000a0700780c */ /* 0x040fe200047c1670 */
        /* <DEDUP_REMOVED lines=9> */
[----:B------:R-:W-:Y:S01]  /*5b70*/  ISETP.LT.OR P4, PT, R7, 0x12, !P0 ;  /* 0x000000120700780c */ /* 0x000fe20004781670 */
[-C--:B------:R-:W-:Y:S01]  /*5b80*/  FMUL R49, R49, R6.reuse ;  /* 0x0000000631317220 */ /* 0x080fe20000400000 */
[----:B------:R-:W-:Y:S01]  /*5b90*/  F2FP.SATFINITE.E4M3.F32.PACK_AB_MERGE_C R43, RZ, R43, RZ ;  /* 0x0000002bff2b723e */ /* 0x000fe200048070ff */
[----:B------:R0:W-:Y:S01]  /*5ba0*/  @!P3 STG.E.U8 desc[UR12][R8.64+0x8], R3 ;  /* 0x000008030800b986 */ /* 0x0001e2000c10110c */
[C---:B------:R-:W-:Y:S01]  /*5bb0*/  ISETP.LT.OR P3, PT, R7.reuse, 0x12, !P1 ;  /* 0x000000120700780c */ /* 0x040fe20004f61670 */
[----:B------:R-:W-:Y:S01]  /*5bc0*/  FMUL R50, R50, R6 ;  /* 0x0000000632327220 */ /* 0x000fe20000400000 */
[----:B-1----:R-:W-:Y:S01]  /*5bd0*/  F2FP.SATFINITE.E4M3.F32.PACK_AB_MERGE_C R5, RZ, R30, RZ ;  /* 0x0000001eff05723e */ /* 0x002fe200048070ff */
[----:B------:R-:W-:Y:S01]  /*5be0*/  @!P6 STG.E.U8 desc[UR12][R10.64+0x9], R31 ;  /* 0x0000091f0a00e986 */ /* 0x000fe2000c10110c */
[----:B------:R-:W-:Y:S01]  /*5bf0*/  ISETP.LT.OR P6, PT, R7, 0x1a, !P1 ;  /* 0x0000001a0700780c */ /* 0x000fe20004fc1670 */
[-C--:B------:R-:W-:Y:S01]  /*5c00*/  FMUL R51, R51, R6.reuse ;  /* 0x0000000633337220 */ /* 0x080fe20000400000 */
[----:B------:R-:W-:Y:S01]  /*5c10*/  F2FP.SATFINITE.E4M3.F32.PACK_AB_MERGE_C R45, RZ, R45, RZ ;  /* 0x0000002dff2d723e */ /* 0x000fe200048070ff */
[----:B------:R1:W-:Y:S01]  /*5c20*/  @!P5 STG.E.U8 desc[UR12][R10.64+0x8], R5 ;  /* 0x000008050a00d986 */ /* 0x0003e2000c10110c */
        /* <DEDUP_REMOVED lines=8> */
[----:B------:R-:W-:Y:S01]  /*5cb0*/  ISETP.LT.OR P3, PT, R7, 0x1a, !P0 ;  /* 0x0000001a0700780c */ /* 0x000fe20004761670 */
[----:B------:R-:W-:Y:S01]  /*5cc0*/  FMUL R54, R54, R6 ;  /* 0x0000000636367220 */ /* 0x000fe20000400000 */
[----:B------:R-:W-:Y:S01]  /*5cd0*/  F2FP.SATFINITE.E4M3.F32.PACK_AB_MERGE_C R49, RZ, R49, RZ ;  /* 0x00000031ff31723e */ /* 0x000fe200048070ff */
[----:B------:R-:W-:Y:S01]  /*5ce0*/  @!P4 STG.E.U8 desc[UR12][R10.64+0x11], R35 ;  /* 0x000011230a00c986 */ /* 0x000fe2000c10110c */
[----:B-1----:R-:W-:Y:S01]  /*5cf0*/  F2FP.SATFINITE.E4M3.F32.PACK_AB_MERGE_C R5, RZ, R36, RZ ;  /* 0x00000024ff05723e */ /* 0x002fe200048070ff */
[----:B------:R-:W-:Y:S01]  /*5d00*/  FMUL R6, R55, R6 ;  /* 0x0000000637067220 */ /* 0x000fe20000400000 */
[----:B------:R-:W-:-:S02]  /*5d10*/  ISETP.LT.OR P4, PT, R7, 0x21, !P1 ;  /* 0x000000210700780c */ /* 0x000fc40004f81670 */
[----:B--2---:R-:W-:Y:S01]  /*5d20*/  F2FP.SATFINITE.E4M3.F32.PACK_AB_MERGE_C R13, RZ, R42, RZ ;  /* 0x0000002aff0d723e */ /* 0x004fe200048070ff */
[----:B------:R0:W-:Y:S01]  /*5d30*/  @!P2 STG.E.U8 desc[UR12][R10.64+0x10], R3 ;  /* 0x000010030a00a986 */ /* 0x0001e2000c10110c */
[C---:B------:R-:W-:Y:S02]  /*5d40*/  ISETP.LT.OR P2, PT, R7.reuse, 0x19, !P0 ;  /* 0x000000190700780c */ /* 0x040fe40004741670 */
[----:B------:R-:W-:Y:S01]  /*5d50*/  F2FP.SATFINITE.E4M3.F32.PACK_AB_MERGE_C R51, RZ, R51, RZ ;  /* 0x00000033ff33723e */ /* 0x000fe200048070ff */
[----:B------:R1:W-:Y:S01]  /*5d60*/  @!P5 STG.E.U8 desc[UR12][R8.64+0x18], R5 ;  /* 0x000018050800d986 */ /* 0x0003e2000c10110c */
[C---:B------:R-:W-:Y:S02]  /*5d70*/  ISETP.LT.OR P5, PT, R7.reuse, 0x22, !P1 ;  /* 0x000000220700780c */ /* 0x040fe40004fa1670 */
[----:B------:R-:W-:Y:S01]  /*5d80*/  F2FP.SATFINITE.E4M3.F32.PACK_AB_MERGE_C R53, RZ, R53, RZ ;  /* 0x00000035ff35723e */ /* 0x000fe200048070ff */
[----:B------:R-:W-:Y:S01]  /*5d90*/  @!P6 STG.E.U8 desc[UR12][R8.64+0x19], R37 ;  /* 0x000019250800e986 */ /* 0x000fe2000c10110c */
[----:B------:R-:W-:-:S02]  /*5da0*/  ISETP.LT.OR P6, PT, R7, 0x21, !P0 ;  /* 0x000000210700780c */ /* 0x000fc400047c1670 */
[----:B0-----:R-:W-:Y:S01]  /*5db0*/  F2FP.SATFINITE.E4M3.F32.PACK_AB_MERGE_C R3, RZ, R38, RZ ;  /* 0x00000026ff03723e */ /* 0x001fe200048070ff */
[----:B------:R-:W-:Y:S01]  /*5dc0*/  @!P3 STG.E.U8 desc[UR12][R10.64+0x19], R39 ;  /* 0x000019270a00b986 */ /* 0x000fe2000c10110c */
[C---:B------:R-:W-:Y:S02]  /*5dd0*/  ISETP.LT.OR P3, PT, R7.reuse, 0x29, !P0 ;  /* 0x000000290700780c */ /* 0x040fe40004761670 */
[----:B-1----:R-:W-:Y:S01]  /*5de0*/  F2FP.SATFINITE.E4M3.F32.PACK_AB_MERGE_C R5, RZ, R40, RZ ;  /* 0x00000028ff05723e */ /* 0x002fe200048070ff */
[----:B------:R0:W-:Y:S01]  /*5df0*/  @!P2 STG.E.U8 desc[UR12][R10.64+0x18], R3 ;  /* 0x000018030a00a986 */ /* 0x0001e2000c10110c */
[----:B------:R-:W-:-:S03]  /*5e00*/  ISETP.LT.OR P2, PT, R7, 0x29, !P1 ;  /* 0x000000290700780c */ /* 0x000fc60004f41670 */
[----:B------:R1:W-:Y:S01]  /*5e10*/  @!P4 STG.E.U8 desc[UR12][R8.64+0x20], R5 ;  /* 0x000020050800c986 */ /* 0x0003e2000c10110c */
[----:B------:R-:W-:-:S03]  /*5e20*/  ISETP.LT.OR P4, PT, R7, 0x2a, !P0 ;  /* 0x0000002a0700780c */ /* 0x000fc60004781670 */
[----:B------:R-:W-:Y:S01]  /*5e30*/  @!P5 STG.E.U8 desc[UR12][R8.64+0x21], R41 ;  /* 0x000021290800d986 */ /* 0x000fe2000c10110c */
[----:B------:R-:W-:-:S03]  /*5e40*/  ISETP.LT.OR P5, PT, R7, 0x2a, !P1 ;  /* 0x0000002a0700780c */ /* 0x000fc60004fa1670 */
[----:B------:R2:W-:Y:S01]  /*5e50*/  @!P6 STG.E.U8 desc[UR12][R10.64+0x20], R13 ;  /* 0x0000200d0a00e986 */ /* 0x0005e2000c10110c */
[----:B------:R-:W-:Y:S02]  /*5e60*/  ISETP.LT.OR P6, PT, R7, 0x22, !P0 ;  /* 0x000000220700780c */ /* 0x000fe400047c1670 */
[----:B0-----:R-:W-:Y:S02]  /*5e70*/  F2FP.SATFINITE.E4M3.F32.PACK_AB_MERGE_C R3, RZ, R44, RZ ;  /* 0x0000002cff03723e */ /* 0x001fe400048070ff */
[----:B-1----:R-:W-:Y:S02]  /*5e80*/  F2FP.SATFINITE.E4M3.F32.PACK_AB_MERGE_C R5, RZ, R46, RZ ;  /* 0x0000002eff05723e */ /* 0x002fe400048070ff */
[----:B--2---:R-:W-:-:S07]  /*5e90*/  F2FP.SATFINITE.E4M3.F32.PACK_AB_MERGE_C R13, RZ, R48, RZ ;  /* 0x00000030ff0d723e */ /* 0x004fce00048070ff */
[----:B------:R-:W-:Y:S01]  /*5ea0*/  @!P6 STG.E.U8 desc[UR12][R10.64+0x21], R43 ;  /* 0x0000212b0a00e986 */ /* 0x000fe2000c10110c */
[----:B------:R-:W-:-:S03]  /*5eb0*/  ISETP.LT.OR P6, PT, R7, 0x31, !P1 ;  /* 0x000000310700780c */ /* 0x000fc60004fc1670 */
[----:B------:R0:W-:Y:S01]  /*5ec0*/  @!P2 STG.E.U8 desc[UR12][R8.64+0x28], R3 ;  /* 0x000028030800a986 */ /* 0x0001e2000c10110c */
[----:B------:R-:W-:-:S03]  /*5ed0*/  ISETP.LT.OR P2, PT, R7, 0x32, !P1 ;  /* 0x000000320700780c */ /* 0x000fc60004f41670 */
[----:B------:R-:W-:Y:S01]  /*5ee0*/  @!P5 STG.E.U8 desc[UR12][R8.64+0x29], R45 ;  /* 0x0000292d0800d986 */ /* 0x000fe2000c10110c */
[----:B------:R-:W-:-:S03]  /*5ef0*/  ISETP.LT.OR P5, PT, R7, 0x31, !P0 ;  /* 0x000000310700780c */ /* 0x000fc600047a1670 */
[----:B------:R1:W-:Y:S01]  /*5f00*/  @!P3 STG.E.U8 desc[UR12][R10.64+0x28], R5 ;  /* 0x000028050a00b986 */ /* 0x0003e2000c10110c */
[C---:B------:R-:W-:Y:S02]  /*5f10*/  ISETP.LT.OR P3, PT, R7.reuse, 0x39, !P1 ;  /* 0x000000390700780c */ /* 0x040fe40004f61670 */
[C---:B------:R-:W-:Y:S01]  /*5f20*/  ISETP.LT.OR P1, PT, R7.reuse, 0x3a, !P1 ;  /* 0x0000003a0700780c */ /* 0x040fe20004f21670 */
[----:B------:R-:W-:Y:S01]  /*5f30*/  @!P4 STG.E.U8 desc[UR12][R10.64+0x29], R47 ;  /* 0x0000292f0a00c986 */ /* 0x000fe2000c10110c */
[C---:B------:R-:W-:Y:S02]  /*5f40*/  ISETP.LT.OR P4, PT, R7.reuse, 0x32, !P0 ;  /* 0x000000320700780c */ /* 0x040fe40004781670 */
[----:B0-----:R-:W-:Y:S01]  /*5f50*/  F2FP.SATFINITE.E4M3.F32.PACK_AB_MERGE_C R3, RZ, R50, RZ ;  /* 0x00000032ff03723e */ /* 0x001fe200048070ff */
[----:B------:R0:W-:Y:S01]  /*5f60*/  @!P6 STG.E.U8 desc[UR12][R8.64+0x30], R13 ;  /* 0x0000300d0800e986 */ /* 0x0001e2000c10110c */
[C---:B------:R-:W-:Y:S02]  /*5f70*/  ISETP.LT.OR P6, PT, R7.reuse, 0x39, !P0 ;  /* 0x000000390700780c */ /* 0x040fe400047c1670 */
[----:B------:R-:W-:Y:S01]  /*5f80*/  ISETP.LT.OR P0, PT, R7, 0x3a, !P0 ;  /* 0x0000003a0700780c */ /* 0x000fe20004701670 */
[----:B------:R2:W-:Y:S01]  /*5f90*/  @!P2 STG.E.U8 desc[UR12][R8.64+0x31], R49 ;  /* 0x000031310800a986 */ /* 0x0005e2000c10110c */
[----:B-1----:R-:W-:-:S02]  /*5fa0*/  F2FP.SATFINITE.E4M3.F32.PACK_AB_MERGE_C R5, RZ, R52, RZ ;  /* 0x00000034ff05723e */ /* 0x002fc400048070ff */
[----:B------:R-:W-:Y:S01]  /*5fb0*/  F2FP.SATFINITE.E4M3.F32.PACK_AB_MERGE_C R7, RZ, R54, RZ ;  /* 0x00000036ff07723e */ /* 0x000fe200048070ff */
[----:B------:R2:W-:Y:S04]  /*5fc0*/  @!P5 STG.E.U8 desc[UR12][R10.64+0x30], R3 ;  /* 0x000030030a00d986 */ /* 0x0005e8000c10110c */
[----:B------:R2:W-:Y:S01]  /*5fd0*/  @!P4 STG.E.U8 desc[UR12][R10.64+0x31], R51 ;  /* 0x000031330a00c986 */ /* 0x0005e2000c10110c */
[----:B0-----:R-:W-:-:S03]  /*5fe0*/  F2FP.SATFINITE.E4M3.F32.PACK_AB_MERGE_C R13, RZ, R6, RZ ;  /* 0x00000006ff0d723e */ /* 0x001fc600048070ff */
[----:B------:R2:W-:Y:S04]  /*5ff0*/  @!P3 STG.E.U8 desc[UR12][R8.64+0x38], R5 ;  /* 0x000038050800b986 */ /* 0x0005e8000c10110c */
[----:B------:R2:W-:Y:S04]  /*6000*/  @!P1 STG.E.U8 desc[UR12][R8.64+0x39], R53 ;  /* 0x0000393508009986 */ /* 0x0005e8000c10110c */
[----:B------:R2:W-:Y:S01]  /*6010*/  @!P6 STG.E.U8 desc[UR12][R10.64+0x38], R7 ;  /* 0x000038070a00e986 */ /* 0x0005e2000c10110c */
[----:B------:R-:W-:Y:S05]  /*6020*/  @P0 EXIT ;  /* 0x000000000000094d */ /* 0x000fea0003800000 */
[----:B------:R-:W-:Y:S01]  /*6030*/  STG.E.U8 desc[UR12][R10.64+0x39], R13 ;  /* 0x0000390d0a007986 */ /* 0x000fe2000c10110c */
[----:B------:R-:W-:Y:S05]  /*6040*/  EXIT ;  /* 0x000000000000794d */ /* 0x000fea0003800000 */
.L_x_14:
[----:B------:R-:W-:-:S13]  /*6050*/  ISETP.NE.AND P0, PT, R10, RZ, PT ;  /* 0x000000ff0a00720c */ /* 0x000fda0003f05270 */
[----:B------:R-:W-:Y:S05]  /*6060*/  @P0 EXIT ;  /* 0x000000000000094d */ /* 0x000fea0003800000 */
[----:B------:R-:W-:-:S13]  /*6070*/  ELECT P0, URZ, PT ;  /* 0x00000000003f782f */ /* 0x000fda0003800000 */
[----:B------:R-:W-:Y:S05]  /*6080*/  @!P0 BRA `(.L_x_157) ;  /* 0x00000008000c8947 */ /* 0x000fea0003800000 */
[----:B------:R-:W-:-:S13]  /*6090*/  ISETP.GE.AND P0, PT, R5, 0x1, PT ;  /* 0x000000010500780c */ /* 0x000fda0003f06270 */
[----:B------:R-:W-:Y:S05]  /*60a0*/  @!P0 BRA `(.L_x_157) ;  /* 0x0000000800048947 */ /* 0x000fea0003800000 */
[----:B------:R-:W0:Y:S01]  /*60b0*/  S2R R4, SR_CgaCtaId ;  /* 0x0000000000047919 */ /* 0x000e220000008800 */
[----:B------:R-:W-:Y:S01]  /*60c0*/  IMAD.SHL.U32 R21, R13, 0x80, RZ ;  /* 0x000000800d157824 */ /* 0x000fe200078e00ff */
[----:B------:R-:W-:Y:S01]  /*60d0*/  ULDC UR4, c[0x0][0x384] ;  /* 0x0000e10000047ab9 */ /* 0x000fe20000000800 */
[----:B------:R-:W-:Y:S01]  /*60e0*/  LOP3.LUT P0, RZ, R12, 0x1f, RZ, 0xc0, !PT ;  /* 0x0000001f0cff7812 */ /* 0x000fe2000780c0ff */
[----:B------:R-:W-:Y:S01]  /*60f0*/  ULDC UR5, c[0x0][0x388] ;  /* 0x0000e20000057ab9 */ /* 0x000fe20000000800 */
[----:B------:R-:W-:Y:S01]  /*6100*/  ISETP.NE.AND P1, PT, R17, RZ, PT ;  /* 0x000000ff1100720c */ /* 0x000fe20003f25270 */
[----:B------:R-:W-:Y:S01]  /*6110*/  VIADD R22, R5, 0x1 ;  /* 0x0000000105167836 */ /* 0x000fe20000000000 */
[----:B------:R-:W-:Y:S01]  /*6120*/  ISETP.NE.OR P0, PT, R17, RZ, !P0 ;  /* 0x000000ff1100720c */ /* 0x000fe20004705670 */
[----:B--2--5:R-:W-:Y:S01]  /*6130*/  IMAD.MOV.U32 R6, RZ, RZ, 0x1 ;  /* 0x00000001ff067424 */ /* 0x024fe200078e00ff */
[----:B------:R-:W-:Y:S01]  /*6140*/  LOP3.LUT R20, R3, 0x2, RZ, 0xfc, !PT ;  /* 0x0000000203147812 */ /* 0x000fe200078efcff */
[----:B-1----:R-:W-:Y:S01]  /*6150*/  IMAD.MOV.U32 R7, RZ, RZ, RZ ;  /* 0x000000ffff077224 */ /* 0x002fe200078e00ff */
[----:B---34-:R-:W-:-:S02]  /*6160*/  CS2R R8, SRZ ;  /* 0x0000000000087805 */ /* 0x018fc4000001ff00 */
[----:B------:R-:W-:Y:S01]  /*6170*/  CS2R R10, SRZ ;  /* 0x00000000000a7805 */ /* 0x000fe2000001ff00 */
[----:B0-----:R-:W-:-:S05]  /*6180*/  IMAD.SHL.U32 R0, R4, 0x20, RZ ;  /* 0x0000002004007824 */ /* 0x001fca00078e00ff */
[----:B------:R-:W-:-:S05]  /*6190*/  LOP3.LUT R0, R0, 0x20, RZ, 0xc0, !PT ;  /* 0x0000002000007812 */ /* 0x000fca00078ec0ff */
[----:B------:R-:W-:Y:S02]  /*61a0*/  IMAD R2, R15, 0x40, R0 ;  /* 0x000000400f027824 */ /* 0x000fe400078e0200 */
[----:B------:R-:W-:Y:S02]  /*61b0*/  IMAD.SHL.U32 R0, R4, 0x800, RZ ;  /* 0x0000080004007824 */ /* 0x000fe400078e00ff */
[----:B------:R-:W-:-:S03]  /*61c0*/  IMAD.HI.U32 R4, R21, UR4, RZ ;  /* 0x0000000415047c27 */ /* 0x000fc6000f8e00ff */
[----:B------:R-:W-:Y:S02]  /*61d0*/  LOP3.LUT R0, R0, 0x800, RZ, 0xc0, !PT ;  /* 0x0000080000007812 */ /* 0x000fe400078ec0ff */
[----:B------:R-:W-:-:S07]  /*61e0*/  SHF.R.U32.HI R4, RZ, UR5, R4 ;  /* 0x00000005ff047c19 */ /* 0x000fce0008011604 */
.L_x_161:
[----:B------:R-:W0:Y:S01]  /*61f0*/  S2R R13, SR_CgaCtaId ;  /* 0x00000000000d7919 */ /* 0x000e220000008800 */
[----:B------:R-:W-:-:S04]  /*6200*/  MOV R12, 0x400 ;  /* 0x00000400000c7802 */ /* 0x000fc80000000f00 */
[----:B0-----:R-:W-:Y:S02]  /*6210*/  LEA R18, R13, R12, 0x18 ;  /* 0x0000000c0d127211 */ /* 0x001fe400078ec0ff */
[----:B------:R-:W-:-:S03]  /*6220*/  SHF.L.U32 R12, R6, 0x1f, RZ ;  /* 0x0000001f060c7819 */ /* 0x000fc600000006ff */
[----:B------:R-:W-:-:S07]  /*6230*/  IMAD R19, R7, 0x8, R18 ;  /* 0x0000000807137824 */ /* 0x000fce00078e0212 */
.L_x_158:
[----:B0-----:R0:W1:Y:S02]  /*6240*/  SYNCS.PHASECHK.TRANS64.TRYWAIT P2, [R19+URZ+0x36090], R12 ;  /* 0x0360900c130075a7 */ /* 0x001064000804017f */
[----:B-1----:R-:W-:Y:S05]  /*6250*/  @!P2 NANOSLEEP.SYNCS 0x989680 ;  /* 0x009896800000a95d */ /* 0x002fea0003900000 */
[----:B------:R-:W1:Y:S02]  /*6260*/  @!P2 SYNCS.PHASECHK.TRANS64 P2, [R19+URZ+0x36090], R12 ;  /* 0x0360900c1300a5a7 */ /* 0x000e64000804007f */
[----:B-1----:R-:W-:Y:S05]  /*6270*/  @!P2 BRA `(.L_x_158) ;  /* 0xfffffffc00f0a947 */ /* 0x002fea000383ffff */
[----:B0-----:R-:W0:Y:S02]  /*6280*/  @!P1 LDC R12, c[0x0][0x580] ;  /* 0x00016000ff0c9b82 */ /* 0x001e240000000800 */
[----:B0-----:R0:W-:Y:S02]  /*6290*/  @!P1 SYNCS.ARRIVE.TRANS64 RZ, [R19+URZ+0x36000], R12 ;  /* 0x0360000c13ff99a7 */ /* 0x0011e4000800003f */
[----:B0-----:R-:W-:-:S04]  /*62a0*/  PRMT R12, R20, 0x9910, RZ ;  /* 0x00009910140c7816 */ /* 0x001fc800000000ff */
[----:B------:R-:W-:-:S13]  /*62b0*/  ISETP.NE.AND P2, PT, R12, 0x2, PT ;  /* 0x000000020c00780c */ /* 0x000fda0003f45270 */
[----:B------:R-:W-:Y:S05]  /*62c0*/  @P2 BRA `(.L_x_159) ;  /* 0x0000000000042947 */ /* 0x000fea0003800000 */
[----:B------:R-:W-:Y:S01]  /*62d0*/  BPT.TRAP 0x1 ;  /* 0x000000040000795c */ /* 0x000fe20000300000 */
.L_x_159:
[----:B------:R-:W-:Y:S05]  /*62e0*/  @P0 BRA `(.L_x_160) ;  /* 0x0000000000040947 */ /* 0x000fea0003800000 */
[----:B------:R-:W-:Y:S01]  /*62f0*/  BPT.TRAP 0x1 ;  /* 0x000000040000795c */ /* 0x000fe20000300000 */
.L_x_160:
[----:B------:R-:W0:Y:S01]  /*6300*/  LDC R14, c[0x0][0x380] ;  /* 0x0000e000ff0e7b82 */ /* 0x000e220000000800 */
[----:B------:R-:W-:Y:S01]  /*6310*/  R2UR UR4, R4 ;  /* 0x00000000040472ca */ /* 0x000fe200000e0000 */
[----:B------:R-:W-:Y:S01]  /*6320*/  ULDC UR14, c[0x0][0x38c] ;  /* 0x0000e300000e7ab9 */ /* 0x000fe20000000800 */
[----:B------:R-:W-:Y:S01]  /*6330*/  R2UR UR13, R21 ;  /* 0x00000000150d72ca */ /* 0x000fe200000e0000 */
[----:B------:R-:W-:Y:S01]  /*6340*/  UISETP.NE.AND UP0, UPT, UR14, 0x1, UPT ;  /* 0x000000010e00788c */ /* 0x000fe2000bf05270 */
[----:B------:R-:W-:Y:S01]  /*6350*/  R2UR UR25, R18 ;  /* 0x00000000121972ca */ /* 0x000fe200000e0000 */
[----:B------:R-:W-:Y:S01]  /*6360*/  ULDC UR24, c[0x0][0x398] ;  /* 0x0000e60000187ab9 */ /* 0x000fe20000000800 */
[----:B------:R-:W-:Y:S01]  /*6370*/  R2UR UR17, R19 ;  /* 0x00000000131172ca */ /* 0x000fe200000e0000 */
[----:B------:R-:W1:Y:S01]  /*6380*/  LDC.64 R12, c[0x0][0x3f8] ;  /* 0x0000fe00ff0c7b82 */ /* 0x000e620000000a00 */
[----:B------:R-:W-:Y:S01]  /*6390*/  R2UR UR18, R10 ;  /* 0x000000000a1272ca */ /* 0x000fe200000e0000 */
[----:B------:R-:W-:Y:S01]  /*63a0*/  ULDC UR12, c[0x0][0x3ec] ;  /* 0x0000fb00000c7ab9 */ /* 0x000fe20000000800 */
[----:B------:R-:W-:Y:S01]  /*63b0*/  R2UR UR16, R7 ;  /* 0x00000000071072ca */ /* 0x000fe200000e0000 */
[----:B------:R-:W-:Y:S01]  /*63c0*/  VIADD R22, R22, 0xffffffff ;  /* 0xffffffff16167836 */ /* 0x000fe20000000000 */
[----:B------:R-:W-:Y:S01]  /*63d0*/  ULDC.64 UR28, c[0x0][0x198] ;  /* 0x00006600001c7ab9 */ /* 0x000fe20000000a00 */
[----:B------:R-:W-:Y:S01]  /*63e0*/  ULDC.64 UR20, c[0x0][0x3f0] ;  /* 0x0000fc0000147ab9 */ /* 0x000fe20000000a00 */
[----:B------:R-:W-:Y:S01]  /*63f0*/  @UP0 ULDC.64 UR8, c[0x0][0x390] ;  /* 0x0000e40000080ab9 */ /* 0x000fe20000000a00 */
[----:B------:R-:W1:Y:S01]  /*6400*/  LDC.64 R16, c[0x0][0x3d0] ;  /* 0x0000f400ff107b82 */ /* 0x000e620000000a00 */
[----:B------:R-:W-:Y:S01]  /*6410*/  ISETP.GT.AND P6, PT, R22, 0x1, PT ;  /* 0x000000011600780c */ /* 0x000fe20003fc4270 */
[----:B------:R-:W-:Y:S01]  /*6420*/  UMOV UR32, 0x30000 ;  /* 0x0003000000207882 */ /* 0x000fe20000000000 */
[----:B------:R-:W-:Y:S01]  /*6430*/  UMOV UR26, 0x0 ;  /* 0x00000000001a7882 */ /* 0x000fe20000000000 */
[----:B------:R-:W-:-:S02]  /*6440*/  UIADD3 UR17, UR17, 0x36000, URZ ;  /* 0x0003600011117890 */ /* 0x000fc4000fffe03f */
[----:B------:R-:W-:Y:S01]  /*6450*/  USHF.L.U32 UR18, UR18, 0x6, URZ ;  /* 0x0000000612127899 */ /* 0x000fe2000800063f */
[----:B0-----:R-:W-:Y:S01]  /*6460*/  ISETP.NE.AND P2, PT, R14, 0x1, PT ;  /* 0x000000010e00780c */ /* 0x001fe20003f45270 */
[----:B------:R-:W0:Y:S01]  /*6470*/  LDC.64 R18, c[0x0][0x3e0] ;  /* 0x0000f800ff127b82 */ /* 0x000e220000000a00 */
[----:B------:R-:W-:Y:S01]  /*6480*/  ULEA UR16, UR16, UR25, 0xd ;  /* 0x0000001910107291 */ /* 0x000fe2000f8e683f */
[----:B------:R-:W-:-:S10]  /*6490*/  UMOV UR27, 0x10000000 ;  /* 0x10000000001b7882 */ /* 0x000fd40000000000 */
[----:B------:R-:W-:Y:S01]  /*64a0*/  @P2 IMAD.U32 R15, RZ, RZ, UR4 ;  /* 0x00000004ff0f2e24 */ /* 0x000fe2000f8e00ff */
[----:B------:R-:W-:Y:S01]  /*64b0*/  ULDC.64 UR4, c[0x0][0x3c8] ;  /* 0x0000f20000047ab9 */ /* 0x000fe20000000a00 */
[----:B-1----:R-:W-:-:S03]  /*64c0*/  IMAD R13, R9, R16, R13 ;  /* 0x00000010090d7224 */ /* 0x002fc600078e020d */
[----:B------:R-:W-:Y:S01]  /*64d0*/  @P2 R2UR UR13, R15 ;  /* 0x000000000f0d22ca */ /* 0x000fe200000e0000 */
[----:B------:R-:W-:Y:S01]  /*64e0*/  IMAD R12, R11, UR5, R12 ;  /* 0x000000050b0c7c24 */ /* 0x000fe2000f8e020c */
[----:B------:R-:W1:Y:S03]  /*64f0*/  LDC R15, c[0x0][0x400] ;  /* 0x00010000ff0f7b82 */ /* 0x000e660000000800 */
[----:B------:R-:W-:Y:S02]  /*6500*/  IMAD.U32 R13, R13, 0x20, R12 ;  /* 0x000000200d0d7824 */ /* 0x000fe400078e000c */
[----:B------:R-:W-:-:S05]  /*6510*/  VIADD R12, R10, 0x1 ;  /* 0x000000010a0c7836 */ /* 0x000fca0000000000 */
[----:B------:R-:W-:Y:S01]  /*6520*/  ISETP.NE.AND P2, PT, R12, UR15, PT ;  /* 0x0000000f0c007c0c */ /* 0x000fe2000bf45270 */
[----:B------:R-:W-:Y:S02]  /*6530*/  UIADD3 UR6, -UR13, URZ, URZ ;  /* 0x0000003f0d067290 */ /* 0x000fe4000fffe13f */
[----:B------:R-:W-:-:S04]  /*6540*/  UMOV UR5, UR13 ;  /* 0x0000000d00057c82 */ /* 0x000fc80008000000 */
[----:B------:R-:W-:Y:S01]  /*6550*/  IMAD R14, R14, UR6, R21 ;  /* 0x000000060e0e7c24 */ /* 0x000fe2000f8e0215 */
[----:B------:R-:W-:Y:S02]  /*6560*/  UIMAD.WIDE.U32 UR6, UR13, UR8, URZ ;  /* 0x000000080d0672a5 */ /* 0x000fe4000f8e003f */
[----:B------:R-:W-:Y:S02]  /*6570*/  UIADD3 UR6, UP1, UR28, 0xf0, URZ ;  /* 0x000000f01c067890 */ /* 0x000fe4000ff3e03f */
[----:B------:R-:W-:Y:S01]  /*6580*/  @UP0 USHF.R.U32.HI UR5, URZ, UR9, UR7 ;  /* 0x000000093f050299 */ /* 0x000fe20008011607 */
[----:B------:R-:W-:Y:S01]  /*6590*/  R2UR UR19, R14 ;  /* 0x000000000e1372ca */ /* 0x000fe200000e0000 */
[----:B------:R-:W-:Y:S01]  /*65a0*/  UISETP.NE.AND UP0, UPT, UR24, 0x1, UPT ;  /* 0x000000011800788c */ /* 0x000fe2000bf05270 */
[----:B-1----:R-:W-:Y:S01]  /*65b0*/  IMAD R10, R8, R17, R15 ;  /* 0x00000011080a7224 */ /* 0x002fe200078e020f */
[----:B------:R-:W-:Y:S01]  /*65c0*/  ULDC.64 UR8, c[0x0][0x3c0] ;  /* 0x0000f00000087ab9 */ /* 0x000fe20000000a00 */
[----:B------:R-:W-:Y:S01]  /*65d0*/  VIADD R15, R11, 0x1 ;  /* 0x000000010b0f7836 */ /* 0x000fe20000000000 */
[----:B------:R-:W-:Y:S01]  /*65e0*/  UIADD3 UR7, -UR5, URZ, URZ ;  /* 0x0000003f05077290 */ /* 0x000fe2000fffe13f */
[----:B------:R-:W-:Y:S01]  /*65f0*/  @P2 IMAD.MOV R15, RZ, RZ, R11 ;  /* 0x000000ffff0f2224 */ /* 0x000fe200078e020b */
[----:B------:R-:W-:Y:S01]  /*6600*/  UMOV UR22, UR5 ;  /* 0x0000000500167c82 */ /* 0x000fe20008000000 */
[----:B------:R-:W-:Y:S01]  /*6610*/  IMAD.U32 R10, R10, 0x400, R13 ;  /* 0x000004000a0a7824 */ /* 0x000fe200078e000d */
[----:B------:R-:W-:Y:S01]  /*6620*/  UIMAD UR7, UR14, UR7, UR13 ;  /* 0x000000070e0772a4 */ /* 0x000fe2000f8e020d */
[----:B------:R-:W-:Y:S01]  /*6630*/  IMAD R13, R7, 0x1000, R0 ;  /* 0x00001000070d7824 */ /* 0x000fe200078e0200 */
[----:B0-----:R-:W-:Y:S01]  /*6640*/  ISETP.NE.AND P3, PT, R15, R18, PT ;  /* 0x000000120f00720c */ /* 0x001fe20003f65270 */
[----:B------:R-:W-:Y:S01]  /*6650*/  @UP0 ULDC UR10, c[0x0][0x39c] ;  /* 0x0000e700000a0ab9 */ /* 0x000fe20000000800 */
[----:B------:R-:W-:Y:S01]  /*6660*/  @UP0 ULDC UR31, c[0x0][0x3a0] ;  /* 0x0000e800001f0ab9 */ /* 0x000fe20000000800 */
[----:B------:R-:W-:Y:S01]  /*6670*/  UIMAD.WIDE.U32 UR10, UR5, UR10, URZ ;  /* 0x0000000a050a72a5 */ /* 0x000fe2000f8e003f */
[----:B------:R-:W-:Y:S01]  /*6680*/  R2UR UR30, R10 ;  /* 0x000000000a1e72ca */ /* 0x000fe200000e0000 */
[----:B------:R-:W-:Y:S01]  /*6690*/  VIADD R14, R9, 0x1 ;  /* 0x00000001090e7836 */ /* 0x000fe20000000000 */
[----:B------:R-:W-:Y:S01]  /*66a0*/  R2UR UR23, R13 ;  /* 0x000000000d1772ca */ /* 0x000fe200000e0000 */
[----:B------:R-:W-:Y:S01]  /*66b0*/  @UP0 USHF.R.U32.HI UR22, URZ, UR31, UR11 ;  /* 0x0000001f3f160299 */ /* 0x000fe2000801160b */
[----:B------:R-:W-:Y:S01]  /*66c0*/  R2UR UR13, R9 ;  /* 0x00000000090d72ca */ /* 0x000fe200000e0000 */
[----:B------:R-:W-:Y:S01]  /*66d0*/  UIMAD UR19, UR19, UR8, UR12 ;  /* 0x00000008131372a4 */ /* 0x000fe2000f8e020c */
[----:B------:R-:W-:Y:S01]  /*66e0*/  R2UR UR12, R11 ;  /* 0x000000000b0c72ca */ /* 0x000fe200000e0000 */
[----:B------:R-:W-:Y:S01]  /*66f0*/  UIADD3 UR8, -UR22, URZ, URZ ;  /* 0x0000003f16087290 */ /* 0x000fe2000fffe13f */
[----:B------:R-:W-:Y:S01]  /*6700*/  R2UR UR11, R2 ;  /* 0x00000000020b72ca */ /* 0x000fe200000e0000 */
[----:B------:R-:W-:Y:S01]  /*6710*/  @P3 IMAD.MOV R14, RZ, RZ, R9 ;  /* 0x000000ffff0e3224 */ /* 0x000fe200078e0209 */
[----:B------:R-:W-:Y:S01]  /*6720*/  UIADD3 UR28, UP2, UR28, 0x270, URZ ;  /* 0x000002701c1c7890 */ /* 0x000fe2000ff5e03f */
[----:B------:R-:W-:Y:S01]  /*6730*/  R2UR UR14, R8 ;  /* 0x00000000080e72ca */ /* 0x000fe200000e0000 */
[----:B------:R-:W-:Y:S01]  /*6740*/  UIMAD UR5, UR24, UR8, UR5 ;  /* 0x00000008180572a4 */ /* 0x000fe2000f8e0205 */
[----:B------:R-:W-:Y:S01]  /*6750*/  VIADD R7, R7, 0x1 ;  /* 0x0000000107077836 */ /* 0x000fe20000000000 */
[----:B------:R-:W-:Y:S01]  /*6760*/  ISETP.NE.AND P4, PT, R14, R19, PT ;  /* 0x000000130e00720c */ /* 0x000fe20003f85270 */
[----:B------:R-:W-:Y:S01]  /*6770*/  UIMAD UR20, UR7, UR9, UR20 ;  /* 0x00000009071472a4 */ /* 0x000fe2000f8e0214 */
[----:B------:R-:W-:Y:S01]  /*6780*/  VIADD R13, R8, 0x1 ;  /* 0x00000001080d7836 */ /* 0x000fe20000000000 */
[----:B------:R-:W-:Y:S01]  /*6790*/  UIMAD UR21, UR5, UR4, UR21 ;  /* 0x00000004051572a4 */ /* 0x000fe2000f8e0215 */
[C---:B------:R-:W-:Y:S01]  /*67a0*/  ISETP.NE.AND P5, PT, R7.reuse, 0x12, PT ;  /* 0x000000120700780c */ /* 0x040fe20003fa5270 */
[----:B------:R-:W-:Y:S01]  /*67b0*/  UIADD3.X UR7, URZ, UR29, URZ, UP1, !UPT ;  /* 0x0000001d3f077290 */ /* 0x000fe20008ffe43f */
[----:B------:R-:W-:Y:S01]  /*67c0*/  SEL R10, R12, RZ, P2 ;  /* 0x000000ff0c0a7207 */ /* 0x000fe20001000000 */
[----:B------:R-:W-:Y:S01]  /*67d0*/  UPRMT UR4, UR30, 0x5410, URZ ;  /* 0x000054101e047896 */ /* 0x000fe2000800003f */
[----:B------:R-:W-:Y:S01]  /*67e0*/  SEL R9, RZ, 0x1, P5 ;  /* 0x00000001ff097807 */ /* 0x000fe20002800000 */
[----:B------:R-:W-:Y:S01]  /*67f0*/  UIADD3 UR8, UR25, 0x24000, UR23 ;  /* 0x0002400019087890 */ /* 0x000fe2000fffe017 */
[----:B------:R-:W-:Y:S01]  /*6800*/  SEL R7, R7, RZ, P5 ;  /* 0x000000ff07077207 */ /* 0x000fe20002800000 */
[----:B------:R-:W-:Y:S01]  /*6810*/  UIADD3.X UR29, URZ, UR29, URZ, UP2, !UPT ;  /* 0x0000001d3f1d7290 */ /* 0x000fe200097fe43f */
[----:B------:R-:W-:Y:S01]  /*6820*/  LOP3.LUT R6, R6, R9, RZ, 0x3c, !PT ;  /* 0x0000000906067212 */ /* 0x000fe200078e3cff */
[----:B------:R-:W-:Y:S01]  /*6830*/  UMOV UR9, UR17 ;  /* 0x0000001100097c82 */ /* 0x000fe20008000000 */
[----:B------:R-:W-:Y:S01]  /*6840*/  UMOV UR10, UR18 ;  /* 0x00000012000a7c82 */ /* 0x000fe20008000000 */
[----:B------:R-:W-:Y:S01]  /*6850*/  @P4 IMAD.MOV R13, RZ, RZ, R8 ;  /* 0x000000ffff0d4224 */ /* 0x000fe200078e0208 */
[----:B------:R0:W-:Y:S01]  /*6860*/  UTMALDG.5D.IM2COL [UR16], [UR6], UR4 ;  /* 0x00000010060073b4 */ /* 0x0001e20008060004 */
[----:B------:R-:W-:-:S02]  /*6870*/  SEL R11, R15, RZ, P3 ;  /* 0x000000ff0f0b7207 */ /* 0x000fc40001800000 */
[----:B------:R-:W-:Y:S01]  /*6880*/  SEL R9, R14, RZ, P4 ;  /* 0x000000ff0e097207 */ /* 0x000fe20002000000 */
[----:B------:R-:W-:Y:S01]  /*6890*/  IMAD.MOV.U32 R8, RZ, RZ, R13 ;  /* 0x000000ffff087224 */ /* 0x000fe200078e000d */
[----:B------:R0:W-:Y:S02]  /*68a0*/  UTMALDG.5D.MULTICAST [UR8], [UR28], UR32, desc[UR26] ;  /* 0x00001a081c0073b4 */ /* 0x0001e40008021820 */
[----:B0-----:R-:W-:Y:S05]  /*68b0*/  @P6 BRA `(.L_x_161) ;  /* 0xfffffff8004c6947 */ /* 0x001fea000383ffff */
.L_x_157:
[----:B------:R-:W-:Y:S01]  /*68c0*/  ISETP.GE.U32.AND P2, PT, R5, 0x12, PT ;  /* 0x000000120500780c */ /* 0x000fe20003f46070 */
[----:B------:R-:W-:Y:S05]  /*68d0*/  WARPSYNC.ALL ;  /* 0x0000000000007948 */ /* 0x000fea0003800000 */
[----:B------:R-:W-:-:S07]  /*68e0*/  ELECT P1, URZ, PT ;  /* 0x00000000003f782f */ /* 0x000fce0003820000 */
[----:B-12--5:R-:W-:-:S05]  /*68f0*/  @P2 IMAD.WIDE.U32 R6, R5, 0x38e38e39, RZ ;  /* 0x38e38e3905062825 */ /* 0x026fca00078e00ff */
[----:B---3--:R-:W-:-:S04]  /*6900*/  @P2 SHF.R.U32.HI R0, RZ, 0x2, R7 ;  /* 0x00000002ff002819 */ /* 0x008fc80000011607 */
[----:B------:R-:W-:-:S04]  /*6910*/  @P2 LOP3.LUT R0, R0, 0x1, RZ, 0xc0, !PT ;  /* 0x0000000100002812 */ /* 0x000fc800078ec0ff */
[----:B------:R-:W-:Y:S01]  /*6920*/  @P2 ISETP.NE.U32.AND P0, PT, R0, 0x1, PT ;  /* 0x000000010000280c */ /* 0x000fe20003f05070 */
[----:B------:R-:W-:-:S12]  /*6930*/  @!P1 EXIT ;  /* 0x000000000000994d */ /* 0x000fd80003800000 */
[----:B------:R-:W-:Y:S01]  /*6940*/  LOP3.LUT R3, R3, 0x2, RZ, 0xfc, !PT ;  /* 0x0000000203037812 */ /* 0x000fe200078efcff */
[----:B------:R-:W-:Y:S01]  /*6950*/  IMAD.MOV.U32 R4, RZ, RZ, 0x1 ;  /* 0x00000001ff047424 */ /* 0x000fe200078e00ff */
[----:B------:R-:W-:Y:S02]  /*6960*/  @P2 ISETP.NE.U32.AND.EX P0, PT, RZ, RZ, PT, P0 ;  /* 0x000000ffff00220c */ /* 0x000fe40003f05100 */
[----:B------:R-:W-:Y:S02]  /*6970*/  ISETP.NE.AND P1, PT, R3, 0x3, PT ;  /* 0x000000030300780c */ /* 0x000fe40003f25270 */
[----:B------:R-:W-:-:S11]  /*6980*/  @P2 SEL R4, RZ, 0x1, !P0 ;  /* 0x00000001ff042807 */ /* 0x000fd60004000000 */
[----:B------:R-:W-:Y:S05]  /*6990*/  @!P1 BRA `(.L_x_162) ;  /* 0x0000000000049947 */ /* 0x000fea0003800000 */
[----:B------:R-:W-:Y:S01]  /*69a0*/  BPT.TRAP 0x1 ;  /* 0x000000040000795c */ /* 0x000fe20000300000 */
.L_x_162:
[----:B------:R-:W0:Y:S01]  /*69b0*/  S2R R7, SR_CgaCtaId ;  /* 0x0000000000077919 */ /* 0x000e220000008800 */
[----:B------:R-:W-:Y:S01]  /*69c0*/  IMAD.WIDE.U32 R2, R5, 0x38e38e39, RZ ;  /* 0x38e38e3905027825 */ /* 0x000fe200078e00ff */
[----:B------:R-:W-:-:S04]  /*69d0*/  MOV R0, 0x400 ;  /* 0x0000040000007802 */ /* 0x000fc80000000f00 */
[----:B------:R-:W-:Y:S02]  /*69e0*/  SHF.R.U32.HI R2, RZ, 0x2, R3 ;  /* 0x00000002ff027819 */ /* 0x000fe40000011603 */
[----:B------:R-:W-:-:S03]  /*69f0*/  SHF.L.U32 R3, R4, 0x1f, RZ ;  /* 0x0000001f04037819 */ /* 0x000fc600000006ff */
[----:B------:R-:W-:Y:S01]  /*6a00*/  IMAD R5, R2, -0x12, R5 ;  /* 0xffffffee02057824 */ /* 0x000fe200078e0205 */
[----:B0-----:R-:W-:-:S05]  /*6a10*/  LEA R0, R7, R0, 0x18 ;  /* 0x0000000007007211 */ /* 0x001fca00078ec0ff */
[----:B------:R-:W-:-:S04]  /*6a20*/  VIADD R0, R0, 0x36090 ;  /* 0x0003609000007836 */ /* 0x000fc80000000000 */
[----:B------:R-:W-:-:S07]  /*6a30*/  IMAD R2, R5, 0x8, R0 ;  /* 0x0000000805027824 */ /* 0x000fce00078e0200 */
.L_x_163:
[----:B0-----:R0:W1:Y:S02]  /*6a40*/  SYNCS.PHASECHK.TRANS64.TRYWAIT P0, [R2+URZ], R3 ;  /* 0x00000003020075a7 */ /* 0x001064000800017f */
[----:B-1----:R-:W-:Y:S05]  /*6a50*/  @!P0 NANOSLEEP.SYNCS 0x989680 ;  /* 0x009896800000895d */ /* 0x002fea0003900000 */
[----:B------:R-:W1:Y:S02]  /*6a60*/  @!P0 SYNCS.PHASECHK.TRANS64 P0, [R2+URZ], R3 ;  /* 0x00000003020085a7 */ /* 0x000e64000800007f */
[----:B-1----:R-:W-:Y:S05]  /*6a70*/  @!P0 BRA `(.L_x_163) ;  /* 0xfffffffc00f08947 */ /* 0x002fea000383ffff */
[----:B------:R-:W-:-:S05]  /*6a80*/  VIADD R5, R5, 0x1 ;  /* 0x0000000105057836 */ /* 0x000fca0000000000 */
[----:B------:R-:W-:-:S04]  /*6a90*/  ISETP.NE.AND P0, PT, R5, 0x12, PT ;  /* 0x000000120500780c */ /* 0x000fc80003f05270 */
[----:B0-----:R-:W-:Y:S02]  /*6aa0*/  SEL R3, RZ, 0x1, P0 ;  /* 0x00000001ff037807 */ /* 0x001fe40000000000 */
[----:B------:R-:W-:Y:S02]  /*6ab0*/  SEL R5, R5, RZ, P0 ;  /* 0x000000ff05057207 */ /* 0x000fe40000000000 */
[----:B------:R-:W-:-:S03]  /*6ac0*/  LOP3.LUT R7, R4, R3, RZ, 0x3c, !PT ;  /* 0x0000000304077212 */ /* 0x000fc600078e3cff */
[----:B------:R-:W-:Y:S01]  /*6ad0*/  IMAD R2, R5, 0x8, R0 ;  /* 0x0000000805027824 */ /* 0x000fe200078e0200 */
[----:B------:R-:W-:-:S07]  /*6ae0*/  SHF.L.U32 R3, R7, 0x1f, RZ ;  /* 0x0000001f07037819 */ /* 0x000fce00000006ff */
.L_x_164:
        /* <DEDUP_REMOVED lines=11> */
.L_x_165:
        /* <DEDUP_REMOVED lines=11> */
.L_x_166:
        /* <DEDUP_REMOVED lines=11> */
.L_x_167:
        /* <DEDUP_REMOVED lines=11> */
.L_x_168:
        /* <DEDUP_REMOVED lines=11> */
.L_x_169:
        /* <DEDUP_REMOVED lines=11> */
.L_x_170:
        /* <DEDUP_REMOVED lines=11> */
.L_x_171:
        /* <DEDUP_REMOVED lines=11> */
.L_x_172:
        /* <DEDUP_REMOVED lines=11> */
.L_x_173:
        /* <DEDUP_REMOVED lines=11> */
.L_x_174:
        /* <DEDUP_REMOVED lines=11> */
.L_x_175:
        /* <DEDUP_REMOVED lines=11> */
.L_x_176:
        /* <DEDUP_REMOVED lines=11> */
.L_x_177:
        /* <DEDUP_REMOVED lines=11> */
.L_x_178:
        /* <DEDUP_REMOVED lines=11> */
.L_x_179:
        /* <DEDUP_REMOVED lines=11> */
.L_x_180:
[----:B0-----:R0:W1:Y:S02]  /*75f0*/  SYNCS.PHASECHK.TRANS64.TRYWAIT P0, [R5+URZ], R0 ;  /* 0x00000000050075a7 */ /* 0x001064000800017f */
[----:B-1----:R-:W-:Y:S05]  /*7600*/  @!P0 NANOSLEEP.SYNCS 0x989680 ;  /* 0x009896800000895d */ /* 0x002fea0003900000 */
[----:B------:R-:W1:Y:S02]  /*7610*/  @!P0 SYNCS.PHASECHK.TRANS64 P0, [R5+URZ], R0 ;  /* 0x00000000050085a7 */ /* 0x000e64000800007f */
[----:B-1----:R-:W-:Y:S05]  /*7620*/  @P0 EXIT ;  /* 0x000000000000094d */ /* 0x002fea0003800000 */
[----:B------:R-:W-:Y:S05]  /*7630*/  BRA `(.L_x_180) ;  /* 0xfffffffc00ec7947 */ /* 0x000fea000383ffff */
.L_x_181:
[----:B------:R-:W-:-:S00]  /*7640*/  BRA `(.L_x_181) ;  /* 0xfffffffc00fc7947 */ /* 0x000fc0000383ffff */
[----:B------:R-:W-:-:S00]  /*7650*/  NOP ;  /* 0x0000000000007918 */ /* 0x000fc00000000000 */
        /* <DEDUP_REMOVED lines=10> */
.L_x_182:


//--------------------- .nv.shared._ZN7cutlass13device_kernelINS_4conv6kernel13ConvUniversalINS1_16ConvProblemShapeILNS1_8OperatorE0ELi3EEENS1_10collective14CollectiveConvINS1_46MainloopSm90TmaGmmaWarpSpecializedImplicitGemmILS5_0ELi18ELi3EN4cute5tupleIJNSA_1CILi2EEENSC_ILi1EEESE_EEENS1_36KernelImplicitTmaWarpSpecializedSm90ELi1EEENSB_IJNSC_ILi128EEENSC_ILi64EEENSB_IJSJ_EEEEEENS_12float_e4m3_tESM_NSA_8TiledMMAINSA_8MMA_AtomIJNSA_4SM904GMMA30MMA_64x64x32_F32E4M3E4M3_SS_TNILNSQ_7ScaleInE1ELSS_1EEEEEENSA_6LayoutINSB_IJSE_SE_SE_EEENSB_IJNSC_ILi0EEESX_SX_EEEEENSB_IJNSA_10UnderscoreES10_S10_EEEEENS7_6detail26Sm90ImplicitGemmTileTraitsINSA_20SM90_TMA_LOAD_IM2COLENSA_14ComposedLayoutINSA_7SwizzleILi2ELi4ELi3EEENSA_18smem_ptr_flag_bitsILi8EEENSV_INSB_IJNSB_IJNSC_ILi8EEENSC_ILi16EEEEEENSB_IJSJ_SE_EEENSB_IJSE_NSC_ILi18EEEEEEEEENSB_IJNSB_IJSJ_NSC_ILi512EEEEEENSB_IJSE_SX_EEENSB_IJSX_NSC_ILi8192EEEEEEEEEEEEEvEENS14_INSA_23SM90_TMA_LOAD_MULTICASTENS16_IS18_S1A_NSV_INSB_IJNSB_IJS1B_S1B_EEES1E_S1G_EEENSB_IJS1J_S1K_NSB_IJSX_NSC_ILi4096EEEEEEEEEEEEEvEEEENS_8epilogue10collective6detail29Sm90TmaWarpSpecializedAdapterINS22_15DefaultEpilogueISM_NSB_IJNSB_IJllllEEESE_SX_EEES27_NS21_6thread17LinearCombinationISM_Li1EffLNS28_9ScaleType4KindE0ELNS_15FloatRoundStyleE2ESM_EENS_4gemm15EpilogueDefaultEEEEEvvEEEEvNT_6ParamsE --------------------------
	.section	.nv.shared._ZN7cutlass13device_kernelINS_4conv6kernel13ConvUniversalINS1_16ConvProblemShapeILNS1_8OperatorE0ELi3EEENS1_10collective14CollectiveConvINS1_46MainloopSm90TmaGmmaWarpSpecializedImplicitGemmILS5_0ELi18ELi3EN4cute5tupleIJNSA_1CILi2EEENSC_ILi1EEESE_EEENS1_36KernelImplicitTmaWarpSpecializedSm90ELi1EEENSB_IJNSC_ILi128EEENSC_ILi64EEENSB_IJSJ_EEEEEENS_12float_e4m3_tESM_NSA_8TiledMMAINSA_8MMA_AtomIJNSA_4SM904GMMA30MMA_64x64x32_F32E4M3E4M3_SS_TNILNSQ_7ScaleInE1ELSS_1EEEEEENSA_6LayoutINSB_IJSE_SE_SE_EEENSB_IJNSC_ILi0EEESX_SX_EEEEENSB_IJNSA_10UnderscoreES10_S10_EEEEENS7_6detail26Sm90ImplicitGemmTileTraitsINSA_20SM90_TMA_LOAD_IM2COLENSA_14ComposedLayoutINSA_7SwizzleILi2ELi4ELi3EEENSA_18smem_ptr_flag_bitsILi8EEENSV_INSB_IJNSB_IJNSC_ILi8EEENSC_ILi16EEEEEENSB_IJSJ_SE_EEENSB_IJSE_NSC_ILi18EEEEEEEEENSB_IJNSB_IJSJ_NSC_ILi512EEEEEENSB_IJSE_SX_EEENSB_IJSX_NSC_ILi8192EEEEEEEEEEEEEvEENS14_INSA_23SM90_TMA_LOAD_MULTICASTENS16_IS18_S1A_NSV_INSB_IJNSB_IJS1B_S1B_EEES1E_S1G_EEENSB_IJS1J_S1K_NSB_IJSX_NSC_ILi4096EEEEEEEEEEEEEvEEEENS_8epilogue10collective6detail29Sm90TmaWarpSpecializedAdapterINS22_15DefaultEpilogueISM_NSB_IJNSB_IJllllEEESE_SX_EEES27_NS21_6thread17LinearCombinationISM_Li1EffLNS28_9ScaleType4KindE0ELNS_15FloatRoundStyleE2ESM_EENS_4gemm15EpilogueDefaultEEEEEvvEEEEvNT_6ParamsE,"aw",@nobits
	.sectionflags	@""
	.align	16
	.zero		1024


//--------------------- .nv.shared.reserved.0     --------------------------
	.section	.nv.shared.reserved.0,"aw",@nobits
	.weak		__nv_reservedSMEM_offset_0_alias
	.size		__nv_reservedSMEM_offset_0_alias, 0, 0
	.other		__nv_reservedSMEM_offset_0_alias,@"STO_CUDA_RESERVED_SHARED STV_DEFAULT"
__nv_reservedSMEM_offset_0_alias:
	.zero		0


//--------------------- .nv.global                --------------------------
	.section	.nv.global,"aw",@nobits
.nv.global:
	.type		_ZN39_INTERNAL_373a23fe_4_k_cu_1748e905_31904cute1_E,@object
	.size		_ZN39_INTERNAL_373a23fe_4_k_cu_1748e905_31904cute1_E,(_ZN39_INTERNAL_373a23fe_4_k_cu_1748e905_31904cuda3std3__45__cpo6cbeginE - _ZN39_INTERNAL_373a23fe_4_k_cu_1748e905_31904cute1_E)
_ZN39_INTERNAL_373a23fe_4_k_cu_1748e905_31904cute1_E:
	.zero		1
	.type		_ZN39_INTERNAL_373a23fe_4_k_cu_1748e905_31904cuda3std3__45__cpo6cbeginE,@object
	.size		_ZN39_INTERNAL_373a23fe_4_k_cu_1748e905_31904cuda3std3__45__cpo6cbeginE,(_ZN39_INTERNAL_373a23fe_4_k_cu_1748e905_31904cuda3std3__48in_placeE - _ZN39_INTERNAL_373a23fe_4_k_cu_1748e905_31904cuda3std3__45__cpo6cbeginE)
_ZN39_INTERNAL_373a23fe_4_k_cu_1748e905_31904cuda3std3__45__cpo6cbeginE:
	.zero		1
	.type		_ZN39_INTERNAL_373a23fe_4_k_cu_1748e905_31904cuda3std3__48in_placeE,@object
	.size		_ZN39_INTERNAL_373a23fe_4_k_cu_1748e905_31904cuda3std3__48in_placeE,(_ZN39_INTERNAL_373a23fe_4_k_cu_1748e905_31904cuda3std6ranges3__45__cpo9iter_moveE - _ZN39_INTERNAL_373a23fe_4_k_cu_1748e905_31904cuda3std3__48in_placeE)
_ZN39_INTERNAL_373a23fe_4_k_cu_1748e905_31904cuda3std3__48in_placeE:
	.zero		1
	.type		_ZN39_INTERNAL_373a23fe_4_k_cu_1748e905_31904cuda3std6ranges3__45__cpo9iter_moveE,@object
	.size		_ZN39_INTERNAL_373a23fe_4_k_cu_1748e905_31904cuda3std6ranges3__45__cpo9iter_moveE,(_ZN39_INTERNAL_373a23fe_4_k_cu_1748e905_31904cuda3std3__45__cpo5beginE - _ZN39_INTERNAL_373a23fe_4_k_cu_1748e905_31904cuda3std6ranges3__45__cpo9iter_moveE)
_ZN39_INTERNAL_373a23fe_4_k_cu_1748e905_31904cuda3std6ranges3__45__cpo9iter_moveE:
	.zero		1
	.type		_ZN39_INTERNAL_373a23fe_4_k_cu_1748e905_31904cuda3std3__45__cpo5beginE,@object
	.size		_ZN39_INTERNAL_373a23fe_4_k_cu_1748e905_31904cuda3std3__45__cpo5beginE,(_ZN39_INTERNAL_373a23fe_4_k_cu_1748e905_31904cuda3std3__441_GLOBAL__N__373a23fe_4_k_cu_1748e905_31906ignoreE - _ZN39_INTERNAL_373a23fe_4_k_cu_1748e905_31904cuda3std3__45__cpo5beginE)
_ZN39_INTERNAL_373a23fe_4_k_cu_1748e905_31904cuda3std3__45__cpo5beginE:
	.zero		1
	.type		_ZN39_INTERNAL_373a23fe_4_k_cu_1748e905_31904cuda3std3__441_GLOBAL__N__373a23fe_4_k_cu_1748e905_31906ignoreE,@object
	.size		_ZN39_INTERNAL_373a23fe_4_k_cu_1748e905_31904cuda3std3__441_GLOBAL__N__373a23fe_4_k_cu_1748e905_31906ignoreE,(_ZN39_INTERNAL_373a23fe_4_k_cu_1748e905_31904cute7productE - _ZN39_INTERNAL_373a23fe_4_k_cu_1748e905_31904cuda3std3__441_GLOBAL__N__373a23fe_4_k_cu_1748e905_31906ignoreE)
_ZN39_INTERNAL_373a23fe_4_k_cu_1748e905_31904cuda3std3__441_GLOBAL__N__373a23fe_4_k_cu_1748e905_31906ignoreE:
	.zero		1
	.type		_ZN39_INTERNAL_373a23fe_4_k_cu_1748e905_31904cute7productE,@object
	.size		_ZN39_INTERNAL_373a23fe_4_k_cu_1748e905_31904cute7productE,(_ZN39_INTERNAL_373a23fe_4_k_cu_1748e905_31904cuda3std3__45__cpo3endE - _ZN39_INTERNAL_373a23fe_4_k_cu_1748e905_31904cute7productE)
_ZN39_INTERNAL_373a23fe_4_k_cu_1748e905_31904cute7productE:
	.zero		1
	.type		_ZN39_INTERNAL_373a23fe_4_k_cu_1748e905_31904cuda3std3__45__cpo3endE,@object
	.size		_ZN39_INTERNAL_373a23fe_4_k_cu_1748e905_31904cuda3std3__45__cpo3endE,(_ZN39_INTERNAL_373a23fe_4_k_cu_1748e905_31904cuda3std3__419piecewise_constructE - _ZN39_INTERNAL_373a23fe_4_k_cu_1748e905_31904cuda3std3__45__cpo3endE)
_ZN39_INTERNAL_373a23fe_4_k_cu_1748e905_31904cuda3std3__45__cpo3endE:
	.zero		1
	.type		_ZN39_INTERNAL_373a23fe_4_k_cu_1748e905_31904cuda3std3__419piecewise_constructE,@object
	.size		_ZN39_INTERNAL_373a23fe_4_k_cu_1748e905_31904cuda3std3__419piecewise_constructE,(_ZN39_INTERNAL_373a23fe_4_k_cu_1748e905_31904cuda3std3__45__cpo4cendE - _ZN39_INTERNAL_373a23fe_4_k_cu_1748e905_31904cuda3std3__419piecewise_constructE)
_ZN39_INTERNAL_373a23fe_4_k_cu_1748e905_31904cuda3std3__419piecewise_constructE:
	.zero		1
	.type		_ZN39_INTERNAL_373a23fe_4_k_cu_1748e905_31904cuda3std3__45__cpo4cendE,@object
	.size		_ZN39_INTERNAL_373a23fe_4_k_cu_1748e905_31904cuda3std3__45__cpo4cendE,(_ZN39_INTERNAL_373a23fe_4_k_cu_1748e905_31904cuda3std6ranges3__45__cpo4swapE - _ZN39_INTERNAL_373a23fe_4_k_cu_1748e905_31904cuda3std3__45__cpo4cendE)
_ZN39_INTERNAL_373a23fe_4_k_cu_1748e905_31904cuda3std3__45__cpo4cendE:
	.zero		1
	.type		_ZN39_INTERNAL_373a23fe_4_k_cu_1748e905_31904cuda3std6ranges3__45__cpo4swapE,@object
	.size		_ZN39_INTERNAL_373a23fe_4_k_cu_1748e905_31904cuda3std6ranges3__45__cpo4swapE,(.L_7 - _ZN39_INTERNAL_373a23fe_4_k_cu_1748e905_31904cuda3std6ranges3__45__cpo4swapE)
_ZN39_INTERNAL_373a23fe_4_k_cu_1748e905_31904cuda3std6ranges3__45__cpo4swapE:
	.zero		1
.L_7:


//--------------------- .nv.constant0._ZN7cutlass13device_kernelINS_4conv6kernel13ConvUniversalINS1_16ConvProblemShapeILNS1_8OperatorE0ELi3EEENS1_10collective14CollectiveConvINS1_46MainloopSm90TmaGmmaWarpSpecializedImplicitGemmILS5_0ELi18ELi3EN4cute5tupleIJNSA_1CILi2EEENSC_ILi1EEESE_EEENS1_36KernelImplicitTmaWarpSpecializedSm90ELi1EEENSB_IJNSC_ILi128EEENSC_ILi64EEENSB_IJSJ_EEEEEENS_12float_e4m3_tESM_NSA_8TiledMMAINSA_8MMA_AtomIJNSA_4SM904GMMA30MMA_64x64x32_F32E4M3E4M3_SS_TNILNSQ_7ScaleInE1ELSS_1EEEEEENSA_6LayoutINSB_IJSE_SE_SE_EEENSB_IJNSC_ILi0EEESX_SX_EEEEENSB_IJNSA_10UnderscoreES10_S10_EEEEENS7_6detail26Sm90ImplicitGemmTileTraitsINSA_20SM90_TMA_LOAD_IM2COLENSA_14ComposedLayoutINSA_7SwizzleILi2ELi4ELi3EEENSA_18smem_ptr_flag_bitsILi8EEENSV_INSB_IJNSB_IJNSC_ILi8EEENSC_ILi16EEEEEENSB_IJSJ_SE_EEENSB_IJSE_NSC_ILi18EEEEEEEEENSB_IJNSB_IJSJ_NSC_ILi512EEEEEENSB_IJSE_SX_EEENSB_IJSX_NSC_ILi8192EEEEEEEEEEEEEvEENS14_INSA_23SM90_TMA_LOAD_MULTICASTENS16_IS18_S1A_NSV_INSB_IJNSB_IJS1B_S1B_EEES1E_S1G_EEENSB_IJS1J_S1K_NSB_IJSX_NSC_ILi4096EEEEEEEEEEEEEvEEEENS_8epilogue10collective6detail29Sm90TmaWarpSpecializedAdapterINS22_15DefaultEpilogueISM_NSB_IJNSB_IJllllEEESE_SX_EEES27_NS21_6thread17LinearCombinationISM_Li1EffLNS28_9ScaleType4KindE0ELNS_15FloatRoundStyleE2ESM_EENS_4gemm15EpilogueDefaultEEEEEvvEEEEvNT_6ParamsE --------------------------
	.section	.nv.constant0._ZN7cutlass13device_kernelINS_4conv6kernel13ConvUniversalINS1_16ConvProblemShapeILNS1_8OperatorE0ELi3EEENS1_10collective14CollectiveConvINS1_46MainloopSm90TmaGmmaWarpSpecializedImplicitGemmILS5_0ELi18ELi3EN4cute5tupleIJNSA_1CILi2EEENSC_ILi1EEESE_EEENS1_36KernelImplicitTmaWarpSpecializedSm90ELi1EEENSB_IJNSC_ILi128EEENSC_ILi64EEENSB_IJSJ_EEEEEENS_12float_e4m3_tESM_NSA_8TiledMMAINSA_8MMA_AtomIJNSA_4SM904GMMA30MMA_64x64x32_F32E4M3E4M3_SS_TNILNSQ_7ScaleInE1ELSS_1EEEEEENSA_6LayoutINSB_IJSE_SE_SE_EEENSB_IJNSC_ILi0EEESX_SX_EEEEENSB_IJNSA_10UnderscoreES10_S10_EEEEENS7_6detail26Sm90ImplicitGemmTileTraitsINSA_20SM90_TMA_LOAD_IM2COLENSA_14ComposedLayoutINSA_7SwizzleILi2ELi4ELi3EEENSA_18smem_ptr_flag_bitsILi8EEENSV_INSB_IJNSB_IJNSC_ILi8EEENSC_ILi16EEEEEENSB_IJSJ_SE_EEENSB_IJSE_NSC_ILi18EEEEEEEEENSB_IJNSB_IJSJ_NSC_ILi512EEEEEENSB_IJSE_SX_EEENSB_IJSX_NSC_ILi8192EEEEEEEEEEEEEvEENS14_INSA_23SM90_TMA_LOAD_MULTICASTENS16_IS18_S1A_NSV_INSB_IJNSB_IJS1B_S1B_EEES1E_S1G_EEENSB_IJS1J_S1K_NSB_IJSX_NSC_ILi4096EEEEEEEEEEEEEvEEEENS_8epilogue10collective6detail29Sm90TmaWarpSpecializedAdapterINS22_15DefaultEpilogueISM_NSB_IJNSB_IJllllEEESE_SX_EEES27_NS21_6thread17LinearCombinationISM_Li1EffLNS28_9ScaleType4KindE0ELNS_15FloatRoundStyleE2ESM_EENS_4gemm15EpilogueDefaultEEEEEvvEEEEvNT_6ParamsE,"a",@progbits
	.sectionflags	@""
	.align	4
.nv.constant0._ZN7cutlass13device_kernelINS_4conv6kernel13ConvUniversalINS1_16ConvProblemShapeILNS1_8OperatorE0ELi3EEENS1_10collective14CollectiveConvINS1_46MainloopSm90TmaGmmaWarpSpecializedImplicitGemmILS5_0ELi18ELi3EN4cute5tupleIJNSA_1CILi2EEENSC_ILi1EEESE_EEENS1_36KernelImplicitTmaWarpSpecializedSm90ELi1EEENSB_IJNSC_ILi128EEENSC_ILi64EEENSB_IJSJ_EEEEEENS_12float_e4m3_tESM_NSA_8TiledMMAINSA_8MMA_AtomIJNSA_4SM904GMMA30MMA_64x64x32_F32E4M3E4M3_SS_TNILNSQ_7ScaleInE1ELSS_1EEEEEENSA_6LayoutINSB_IJSE_SE_SE_EEENSB_IJNSC_ILi0EEESX_SX_EEEEENSB_IJNSA_10UnderscoreES10_S10_EEEEENS7_6detail26Sm90ImplicitGemmTileTraitsINSA_20SM90_TMA_LOAD_IM2COLENSA_14ComposedLayoutINSA_7SwizzleILi2ELi4ELi3EEENSA_18smem_ptr_flag_bitsILi8EEENSV_INSB_IJNSB_IJNSC_ILi8EEENSC_ILi16EEEEEENSB_IJSJ_SE_EEENSB_IJSE_NSC_ILi18EEEEEEEEENSB_IJNSB_IJSJ_NSC_ILi512EEEEEENSB_IJSE_SX_EEENSB_IJSX_NSC_ILi8192EEEEEEEEEEEEEvEENS14_INSA_23SM90_TMA_LOAD_MULTICASTENS16_IS18_S1A_NSV_INSB_IJNSB_IJS1B_S1B_EEES1E_S1G_EEENSB_IJS1J_S1K_NSB_IJSX_NSC_ILi4096EEEEEEEEEEEEEvEEEENS_8epilogue10collective6detail29Sm90TmaWarpSpecializedAdapterINS22_15DefaultEpilogueISM_NSB_IJNSB_IJllllEEESE_SX_EEES27_NS21_6thread17LinearCombinationISM_Li1EffLNS28_9ScaleType4KindE0ELNS_15FloatRoundStyleE2ESM_EENS_4gemm15EpilogueDefaultEEEEEvvEEEEvNT_6ParamsE:
	.zero		1664


//--------------------- SYMBOLS --------------------------

	.type		.nv.reservedSmem.offset0,@object
	.size		.nv.reservedSmem.offset0,0x4
